def attn_fwd(
    Q,
    K,
    V,
    Out,
    Lse,
    sm_scale,
    stride_qz,
    stride_qh,
    stride_qm,
    stride_qk,
    stride_kz,
    stride_kh,
    stride_kn,
    stride_kk,
    stride_vz,
    stride_vh,
    stride_vn,
    stride_vk,
    stride_oz,
    stride_oh,
    stride_om,
    stride_ok,
    seqlen_q,
    seqlen_k,
    BLOCK_M: tl.constexpr,
    BLOCK_N: tl.constexpr,
    HEAD_DIM: tl.constexpr,
    CAUSAL: tl.constexpr,
):
    start_m = tl.program_id(0)
    off_hz = tl.program_id(1)
    q_off = off_hz * stride_qh
    k_off = off_hz * stride_kh
    v_off = off_hz * stride_vh
    offs_m = start_m * BLOCK_M + tl.arange(0, BLOCK_M)
    offs_d = tl.arange(0, HEAD_DIM)
    offs_n = tl.arange(0, BLOCK_N)
    q_ptrs = Q + q_off + offs_m[:, None] * stride_qm + offs_d[None, :] * stride_qk
    k_ptrs = K + k_off + offs_d[:, None] * stride_kk + offs_n[None, :] * stride_kn
    v_ptrs = V + v_off + offs_n[:, None] * stride_vn + offs_d[None, :] * stride_vk
    m_i = tl.full([BLOCK_M], float("-inf"), dtype=tl.float32)
    l_i = tl.zeros([BLOCK_M], dtype=tl.float32) + 1.0
    acc = tl.zeros([BLOCK_M, HEAD_DIM], dtype=tl.float32)
    q = tl.load(q_ptrs)
    acc, l_i, m_i = _attn_fwd_inner(
        acc,
        l_i,
        m_i,
        q,
        k_ptrs,
        v_ptrs,
        sm_scale,
        stride_kn,
        stride_vn,
        start_m,
        seqlen_k,
        BLOCK_M,
        BLOCK_N,
        HEAD_DIM,
        CAUSAL,
    )
    acc = acc / l_i[:, None]
    lse = m_i + tl.math.log2(l_i) / 1.4426950408889634
    o_ptrs = (
        Out
        + off_hz * stride_oh
        + offs_m[:, None] * stride_om
        + offs_d[None, :] * stride_ok
    )
    tl.store(o_ptrs, acc.to(Out.dtype.element_ty))
    tl.store(Lse + off_hz * seqlen_q + offs_m, lse)

# config = {"BLOCK_M": 256, "BLOCK_N": 32, "HEAD_DIM": 128, "arch": "sm_100", "causal": false, "dtype": "bf16", "num_stages": 2, "num_warps": 8}
# arch = sm_100


// ===== COMPILED SASS (sm_100a) =====

	.target	sm_100a

	.elftype	@"ET_EXEC"


//--------------------- .note.nv.tkinfo           --------------------------
	.section	.note.nv.tkinfo,"",@"SHT_NOTE"
	.sectionflags	@"SHF_NOTE_NV_TKINFO"
	.tkinfo
        /*0018*/ 	.word	0x00000081
        /*0030*/ 	.string	""
        /*0030*/ 	.string	"ptxas-blackwell"
        /*0030*/ 	.string	"Cuda compilation tools, release 12.9, V12.9.86"
        /*0030*/ 	.string	"Build cuda_12.9.r12.9/compiler.36037853_0"
        /*0030*/ 	.string	"-v  -suppress-debug-info  -lineinfo  -arch sm_100a "



//--------------------- .note.nv.cuver            --------------------------
	.section	.note.nv.cuver,"",@"SHT_NOTE"
	.sectionflags	@"SHF_NOTE_NV_CUVER"
        /*0018*/ 	.short	0x0001
        /*001a*/ 	.short	0x0064
        /*001c*/ 	.short	0x0001
        /*001e*/ 	.short	0x0000
        /*0020*/ 	.short	0x0001
        /*0022*/ 	.short	0x0000


//--------------------- .nv.info                  --------------------------
	.section	.nv.info,"",@"SHT_CUDA_INFO"
	.align	4


	//----- nvinfo : EIATTR_REGCOUNT
	.align		4
        /*0000*/ 	.byte	0x04, 0x2f
        /*0002*/ 	.short	(.L_5 - .L_4)
	.align		4
.L_4:
        /*0004*/ 	.word	index@(attn_fwd)
        /*0008*/ 	.word	0x000000ff


	//----- nvinfo : EIATTR_FRAME_SIZE
	.align		4
.L_5:
        /*000c*/ 	.byte	0x04, 0x11
        /*000e*/ 	.short	(.L_7 - .L_6)
	.align		4
.L_6:
        /*0010*/ 	.word	index@($__internal_2_$__cuda_sm10x_tcgen05_guardrail_trap_unallocated_columns_being_dealloced)
        /*0014*/ 	.word	0x00000018


	//----- nvinfo : EIATTR_FRAME_SIZE
	.align		4
.L_7:
        /*0018*/ 	.byte	0x04, 0x11
        /*001a*/ 	.short	(.L_9 - .L_8)
	.align		4
.L_8:
        /*001c*/ 	.word	index@($__internal_1_$__cuda_sm10x_tcgen05_guardrail_trap_phase_invalid_during_alloc)
        /*0020*/ 	.word	0x00000018


	//----- nvinfo : EIATTR_FRAME_SIZE
	.align		4
.L_9:
        /*0024*/ 	.byte	0x04, 0x11
        /*0026*/ 	.short	(.L_11 - .L_10)
	.align		4
.L_10:
        /*0028*/ 	.word	index@($__internal_0_$__cuda_sm10x_tcgen05_guardrail_trap_col_being_dealloced_not_returned_by_alloc)
        /*002c*/ 	.word	0x00000018


	//----- nvinfo : EIATTR_FRAME_SIZE
	.align		4
.L_11:
        /*0030*/ 	.byte	0x04, 0x11
        /*0032*/ 	.short	(.L_13 - .L_12)
	.align		4
.L_12:
        /*0034*/ 	.word	index@(attn_fwd)
        /*0038*/ 	.word	0x00000018


	//----- nvinfo : EIATTR_MIN_STACK_SIZE
	.align		4
.L_13:
        /*003c*/ 	.byte	0x04, 0x12
        /*003e*/ 	.short	(.L_15 - .L_14)
	.align		4
.L_14:
        /*0040*/ 	.word	index@(attn_fwd)
        /*0044*/ 	.word	0x00000018
.L_15:


//--------------------- .nv.info.attn_fwd         --------------------------
	.section	.nv.info.attn_fwd,"",@"SHT_CUDA_INFO"
	.sectionflags	@""
	.align	4


	//----- nvinfo : EIATTR_CUDA_API_VERSION
	.align		4
        /*0000*/ 	.byte	0x04, 0x37
        /*0002*/ 	.short	(.L_17 - .L_16)
.L_16:
        /*0004*/ 	.word	0x00000081


	//----- nvinfo : EIATTR_KPARAM_INFO
	.align		4
.L_17:
        /*0008*/ 	.byte	0x04, 0x17
        /*000a*/ 	.short	(.L_19 - .L_18)
.L_18:
        /*000c*/ 	.word	0x00000000
        /*0010*/ 	.short	0x0019
        /*0012*/ 	.short	0x0080
        /*0014*/ 	.byte	0x00, 0xf4, 0x21, 0x00


	//----- nvinfo : EIATTR_KPARAM_INFO
	.align		4
.L_19:
        /*0018*/ 	.byte	0x04, 0x17
        /*001a*/ 	.short	(.L_21 - .L_20)
.L_20:
        /*001c*/ 	.word	0x00000000
        /*0020*/ 	.short	0x0018
        /*0022*/ 	.short	0x0078
        /*0024*/ 	.byte	0x00, 0xf4, 0x21, 0x00


	//----- nvinfo : EIATTR_KPARAM_INFO
	.align		4
.L_21:
        /*0028*/ 	.byte	0x04, 0x17
        /*002a*/ 	.short	(.L_23 - .L_22)
.L_22:
        /*002c*/ 	.word	0x00000000
        /*0030*/ 	.short	0x0017
        /*0032*/ 	.short	0x0070
        /*0034*/ 	.byte	0x00, 0xf0, 0x11, 0x00


	//----- nvinfo : EIATTR_KPARAM_INFO
	.align		4
.L_23:
        /*0038*/ 	.byte	0x04, 0x17
        /*003a*/ 	.short	(.L_25 - .L_24)
.L_24:
        /*003c*/ 	.word	0x00000000
        /*0040*/ 	.short	0x0016
        /*0042*/ 	.short	0x006c
        /*0044*/ 	.byte	0x00, 0xf0, 0x11, 0x00


	//----- nvinfo : EIATTR_KPARAM_INFO
	.align		4
.L_25:
        /*0048*/ 	.byte	0x04, 0x17
        /*004a*/ 	.short	(.L_27 - .L_26)
.L_26:
        /*004c*/ 	.word	0x00000000
        /*0050*/ 	.short	0x0015
        /*0052*/ 	.short	0x0068
        /*0054*/ 	.byte	0x00, 0xf0, 0x11, 0x00


	//----- nvinfo : EIATTR_KPARAM_INFO
	.align		4
.L_27:
        /*0058*/ 	.byte	0x04, 0x17
        /*005a*/ 	.short	(.L_29 - .L_28)
.L_28:
        /*005c*/ 	.word	0x00000000
        /*0060*/ 	.short	0x0014
        /*0062*/ 	.short	0x0064
        /*0064*/ 	.byte	0x00, 0xf0, 0x11, 0x00


	//----- nvinfo : EIATTR_KPARAM_INFO
	.align		4
.L_29:
        /*0068*/ 	.byte	0x04, 0x17
        /*006a*/ 	.short	(.L_31 - .L_30)
.L_30:
        /*006c*/ 	.word	0x00000000
        /*0070*/ 	.short	0x0013
        /*0072*/ 	.short	0x0060
        /*0074*/ 	.byte	0x00, 0xf0, 0x11, 0x00


	//----- nvinfo : EIATTR_KPARAM_INFO
	.align		4
.L_31:
        /*0078*/ 	.byte	0x04, 0x17
        /*007a*/ 	.short	(.L_33 - .L_32)
.L_32:
        /*007c*/ 	.word	0x00000000
        /*0080*/ 	.short	0x0012
        /*0082*/ 	.short	0x005c
        /*0084*/ 	.byte	0x00, 0xf0, 0x11, 0x00


	//----- nvinfo : EIATTR_KPARAM_INFO
	.align		4
.L_33:
        /*0088*/ 	.byte	0x04, 0x17
        /*008a*/ 	.short	(.L_35 - .L_34)
.L_34:
        /*008c*/ 	.word	0x00000000
        /*0090*/ 	.short	0x0011
        /*0092*/ 	.short	0x0058
        /*0094*/ 	.byte	0x00, 0xf0, 0x11, 0x00


	//----- nvinfo : EIATTR_KPARAM_INFO
	.align		4
.L_35:
        /*0098*/ 	.byte	0x04, 0x17
        /*009a*/ 	.short	(.L_37 - .L_36)
.L_36:
        /*009c*/ 	.word	0x00000000
        /*00a0*/ 	.short	0x0010
        /*00a2*/ 	.short	0x0054
        /*00a4*/ 	.byte	0x00, 0xf0, 0x11, 0x00


	//----- nvinfo : EIATTR_KPARAM_INFO
	.align		4
.L_37:
        /*00a8*/ 	.byte	0x04, 0x17
        /*00aa*/ 	.short	(.L_39 - .L_38)
.L_38:
        /*00ac*/ 	.word	0x00000000
        /*00b0*/ 	.short	0x000f
        /*00b2*/ 	.short	0x0050
        /*00b4*/ 	.byte	0x00, 0xf0, 0x11, 0x00


	//----- nvinfo : EIATTR_KPARAM_INFO
	.align		4
.L_39:
        /*00b8*/ 	.byte	0x04, 0x17
        /*00ba*/ 	.short	(.L_41 - .L_40)
.L_40:
        /*00bc*/ 	.word	0x00000000
        /*00c0*/ 	.short	0x000e
        /*00c2*/ 	.short	0x004c
        /*00c4*/ 	.byte	0x00, 0xf0, 0x11, 0x00


	//----- nvinfo : EIATTR_KPARAM_INFO
	.align		4
.L_41:
        /*00c8*/ 	.byte	0x04, 0x17
        /*00ca*/ 	.short	(.L_43 - .L_42)
.L_42:
        /*00cc*/ 	.word	0x00000000
        /*00d0*/ 	.short	0x000d
        /*00d2*/ 	.short	0x0048
        /*00d4*/ 	.byte	0x00, 0xf0, 0x11, 0x00


	//----- nvinfo : EIATTR_KPARAM_INFO
	.align		4
.L_43:
        /*00d8*/ 	.byte	0x04, 0x17
        /*00da*/ 	.short	(.L_45 - .L_44)
.L_44:
        /*00dc*/ 	.word	0x00000000
        /*00e0*/ 	.short	0x000c
        /*00e2*/ 	.short	0x0044
        /*00e4*/ 	.byte	0x00, 0xf0, 0x11, 0x00


	//----- nvinfo : EIATTR_KPARAM_INFO
	.align		4
.L_45:
        /*00e8*/ 	.byte	0x04, 0x17
        /*00ea*/ 	.short	(.L_47 - .L_46)
.L_46:
        /*00ec*/ 	.word	0x00000000
        /*00f0*/ 	.short	0x000b
        /*00f2*/ 	.short	0x0040
        /*00f4*/ 	.byte	0x00, 0xf0, 0x11, 0x00


	//----- nvinfo : EIATTR_KPARAM_INFO
	.align		4
.L_47:
        /*00f8*/ 	.byte	0x04, 0x17
        /*00fa*/ 	.short	(.L_49 - .L_48)
.L_48:
        /*00fc*/ 	.word	0x00000000
        /*0100*/ 	.short	0x000a
        /*0102*/ 	.short	0x003c
        /*0104*/ 	.byte	0x00, 0xf0, 0x11, 0x00


	//----- nvinfo : EIATTR_KPARAM_INFO
	.align		4
.L_49:
        /*0108*/ 	.byte	0x04, 0x17
        /*010a*/ 	.short	(.L_51 - .L_50)
.L_50:
        /*010c*/ 	.word	0x00000000
        /*0110*/ 	.short	0x0009
        /*0112*/ 	.short	0x0038
        /*0114*/ 	.byte	0x00, 0xf0, 0x11, 0x00


	//----- nvinfo : EIATTR_KPARAM_INFO
	.align		4
.L_51:
        /*0118*/ 	.byte	0x04, 0x17
        /*011a*/ 	.short	(.L_53 - .L_52)
.L_52:
        /*011c*/ 	.word	0x00000000
        /*0120*/ 	.short	0x0008
        /*0122*/ 	.short	0x0034
        /*0124*/ 	.byte	0x00, 0xf0, 0x11, 0x00


	//----- nvinfo : EIATTR_KPARAM_INFO
	.align		4
.L_53:
        /*0128*/ 	.byte	0x04, 0x17
        /*012a*/ 	.short	(.L_55 - .L_54)
.L_54:
        /*012c*/ 	.word	0x00000000
        /*0130*/ 	.short	0x0007
        /*0132*/ 	.short	0x0030
        /*0134*/ 	.byte	0x00, 0xf0, 0x11, 0x00


	//----- nvinfo : EIATTR_KPARAM_INFO
	.align		4
.L_55:
        /*0138*/ 	.byte	0x04, 0x17
        /*013a*/ 	.short	(.L_57 - .L_56)
.L_56:
        /*013c*/ 	.word	0x00000000
        /*0140*/ 	.short	0x0006
        /*0142*/ 	.short	0x002c
        /*0144*/ 	.byte	0x00, 0xf0, 0x11, 0x00


	//----- nvinfo : EIATTR_KPARAM_INFO
	.align		4
.L_57:
        /*0148*/ 	.byte	0x04, 0x17
        /*014a*/ 	.short	(.L_59 - .L_58)
.L_58:
        /*014c*/ 	.word	0x00000000
        /*0150*/ 	.short	0x0005
        /*0152*/ 	.short	0x0028
        /*0154*/ 	.byte	0x00, 0xf0, 0x11, 0x00


	//----- nvinfo : EIATTR_KPARAM_INFO
	.align		4
.L_59:
        /*0158*/ 	.byte	0x04, 0x17
        /*015a*/ 	.short	(.L_61 - .L_60)
.L_60:
        /*015c*/ 	.word	0x00000000
        /*0160*/ 	.short	0x0004
        /*0162*/ 	.short	0x0020
        /*0164*/ 	.byte	0x00, 0xf4, 0x21, 0x00


	//----- nvinfo : EIATTR_KPARAM_INFO
	.align		4
.L_61:
        /*0168*/ 	.byte	0x04, 0x17
        /*016a*/ 	.short	(.L_63 - .L_62)
.L_62:
        /*016c*/ 	.word	0x00000000
        /*0170*/ 	.short	0x0003
        /*0172*/ 	.short	0x0018
        /*0174*/ 	.byte	0x00, 0xf4, 0x21, 0x00


	//----- nvinfo : EIATTR_KPARAM_INFO
	.align		4
.L_63:
        /*0178*/ 	.byte	0x04, 0x17
        /*017a*/ 	.short	(.L_65 - .L_64)
.L_64:
        /*017c*/ 	.word	0x00000000
        /*0180*/ 	.short	0x0002
        /*0182*/ 	.short	0x0010
        /*0184*/ 	.byte	0x00, 0xf4, 0x21, 0x00


	//----- nvinfo : EIATTR_KPARAM_INFO
	.align		4
.L_65:
        /*0188*/ 	.byte	0x04, 0x17
        /*018a*/ 	.short	(.L_67 - .L_66)
.L_66:
        /*018c*/ 	.word	0x00000000
        /*0190*/ 	.short	0x0001
        /*0192*/ 	.short	0x0008
        /*0194*/ 	.byte	0x00, 0xf4, 0x21, 0x00


	//----- nvinfo : EIATTR_KPARAM_INFO
	.align		4
.L_67:
        /*0198*/ 	.byte	0x04, 0x17
        /*019a*/ 	.short	(.L_69 - .L_68)
.L_68:
        /*019c*/ 	.word	0x00000000
        /*01a0*/ 	.short	0x0000
        /*01a2*/ 	.short	0x0000
        /*01a4*/ 	.byte	0x00, 0xf4, 0x21, 0x00


	//----- nvinfo : EIATTR_AT_ENTRY_FRAGMENTS
	.align		4
.L_69:
        /*01a8*/ 	.byte	0x04, 0x4f
        /*01aa*/ 	.short	(.L_71 - .L_70)


	//   ....[0]....
.L_70:
        /*01ac*/ 	.word	0x00000004


	//----- nvinfo : EIATTR_RESERVED_SMEM_USED
	.align		4
.L_71:
        /*01b0*/ 	.byte	0x01, 0x41
	.zero		2


	//----- nvinfo : EIATTR_SPARSE_MMA_MASK
	.align		4
        /*01b4*/ 	.byte	0x03, 0x50
        /*01b6*/ 	.short	0x0000


	//----- nvinfo : EIATTR_TCGEN05_1CTA_USED
	.align		4
        /*01b8*/ 	.byte	0x01, 0x51
	.zero		2


	//----- nvinfo : EIATTR_MAXREG_COUNT
	.align		4
        /*01bc*/ 	.byte	0x03, 0x1b
        /*01be*/ 	.short	0x00ff


	//----- nvinfo : EIATTR_NUM_BARRIERS
	.align		4
        /*01c0*/ 	.byte	0x02, 0x4c
        /*01c2*/ 	.byte	0x01
	.zero		1


	//----- nvinfo : EIATTR_ANNOTATIONS
	.align		4
        /*01c4*/ 	.byte	0x04, 0x55
        /*01c6*/ 	.short	(.L_73 - .L_72)


	//   ....[0]....
.L_72:
        /*01c8*/ 	.word	0x00000001
        /*01cc*/ 	.byte	0x10, 0x05, 0x00, 0x00, 0x01, 0x00, 0x00, 0x00, 0x80, 0x16, 0x00, 0x00, 0x01, 0x00, 0x00, 0x00
        /*01dc*/ 	.byte	0x40, 0x1e, 0x00, 0x00, 0x01, 0x00, 0x00, 0x00, 0x10, 0x22, 0x00, 0x00, 0x01, 0x00, 0x00, 0x00
        /*01ec*/ 	.byte	0x20, 0x22, 0x00, 0x00, 0x01, 0x00, 0x00, 0x00, 0x80, 0x27, 0x00, 0x00


	//----- nvinfo : EIATTR_INT_WARP_WIDE_INSTR_OFFSETS
	.align		4
.L_73:
        /*01f8*/ 	.byte	0x04, 0x31
        /*01fa*/ 	.short	(.L_75 - .L_74)


	//   ....[0]....
.L_74:
        /*01fc*/ 	.word	0x00003ae0


	//   ....[1]....
        /*0200*/ 	.word	0x00003af0


	//   ....[2]....
        /*0204*/ 	.word	0x00003e40


	//   ....[3]....
        /*0208*/ 	.word	0x00004290


	//   ....[4]....
        /*020c*/ 	.word	0x00006ba0


	//   ....[5]....
        /*0210*/ 	.word	0x0000d4f0


	//   ....[6]....
        /*0214*/ 	.word	0x0000d540


	//----- nvinfo : EIATTR_COOP_GROUP_MASK_REGIDS
	.align		4
.L_75:
        /*0218*/ 	.byte	0x04, 0x29
        /*021a*/ 	.short	(.L_77 - .L_76)


	//   ....[0]....
.L_76:
        /*021c*/ 	.word	0xffffffff


	//   ....[1]....
        /*0220*/ 	.word	0xffffffff


	//   ....[2]....
        /*0224*/ 	.word	0xffffffff


	//   ....[3]....
        /*0228*/ 	.word	0xffffffff


	//----- nvinfo : EIATTR_COOP_GROUP_INSTR_OFFSETS
	.align		4
.L_77:
        /*022c*/ 	.byte	0x04, 0x28
        /*022e*/ 	.short	(.L_79 - .L_78)


	//   ....[0]....
.L_78:
        /*0230*/ 	.word	0x00000060


	//   ....[1]....
        /*0234*/ 	.word	0x00000320


	//   ....[2]....
        /*0238*/ 	.word	0x0000d380


	//   ....[3]....
        /*023c*/ 	.word	0x0000d5f0


	//----- nvinfo : EIATTR_VRC_CTA_INIT_COUNT
	.align		4
.L_79:
        /*0240*/ 	.byte	0x02, 0x4a
        /*0242*/ 	.byte	0x80
	.zero		1


	//----- nvinfo : EIATTR_MBARRIER_INSTR_OFFSETS
	.align		4
        /*0244*/ 	.byte	0x04, 0x39
        /*0246*/ 	.short	(.L_81 - .L_80)


	//   ....[0]....
.L_80:
        /*0248*/ 	.word	0x00003c50
        /*024c*/ 	.word	0x000000ff
        /*0250*/ 	.word	0x00000000
        /*0254*/ 	.short	0x0100
        /*0256*/ 	.byte	0x0a
	.zero		1


	//   ....[1]....
        /*0258*/ 	.word	0x00004270
        /*025c*/ 	.word	0x000000ff
        /*0260*/ 	.word	0x00016008
        /*0264*/ 	.short	0x0100
        /*0266*/ 	.byte	0x07
	.zero		1


	//   ....[2]....
        /*0268*/ 	.word	0x00004570
        /*026c*/ 	.word	0x000000ff
        /*0270*/ 	.word	0x00012000
        /*0274*/ 	.short	0x0100
        /*0276*/ 	.byte	0x07
	.zero		1


	//   ....[3]....
        /*0278*/ 	.word	0x00004ae0
        /*027c*/ 	.word	0x000000ff
        /*0280*/ 	.word	0x00012000
        /*0284*/ 	.short	0x010a
        /*0286*/ 	.byte	0x07
	.zero		1


	//   ....[4]....
        /*0288*/ 	.word	0x00004b30
        /*028c*/ 	.word	0x000000ff
        /*0290*/ 	.word	0x00012000
        /*0294*/ 	.short	0x0108
        /*0296*/ 	.byte	0x07
	.zero		1


	//   ....[5]....
        /*0298*/ 	.word	0x00006ce0
        /*029c*/ 	.word	0x000000ff
        /*02a0*/ 	.word	0x00016010
        /*02a4*/ 	.short	0x0100
        /*02a6*/ 	.byte	0x07
	.zero		1


	//   ....[6]....
        /*02a8*/ 	.word	0x00006fa0
        /*02ac*/ 	.word	0x000000ff
        /*02b0*/ 	.word	0x00016010
        /*02b4*/ 	.short	0x010a
        /*02b6*/ 	.byte	0x07
	.zero		1


	//   ....[7]....
        /*02b8*/ 	.word	0x00007010
        /*02bc*/ 	.word	0x000000ff
        /*02c0*/ 	.word	0x00016010
        /*02c4*/ 	.short	0x0108
        /*02c6*/ 	.byte	0x07
	.zero		1


	//   ....[8]....
        /*02c8*/ 	.word	0x00007030
        /*02cc*/ 	.word	0x000000ff
        /*02d0*/ 	.word	0x00000000
        /*02d4*/ 	.short	0x010a
        /*02d6*/ 	.byte	0x0a
	.zero		1


	//   ....[9]....
        /*02d8*/ 	.word	0x00008c00
        /*02dc*/ 	.word	0x000000ff
        /*02e0*/ 	.word	0x00000000
        /*02e4*/ 	.short	0x010a
        /*02e6*/ 	.byte	0x0a
	.zero		1


	//   ....[10]....
        /*02e8*/ 	.word	0x00008d70
        /*02ec*/ 	.word	0x000000ff
        /*02f0*/ 	.word	0x00016000
        /*02f4*/ 	.short	0x0108
        /*02f6*/ 	.byte	0x07
	.zero		1


	//   ....[11]....
        /*02f8*/ 	.word	0x00008e10
        /*02fc*/ 	.word	0x000000ff
        /*0300*/ 	.word	0x00016008
        /*0304*/ 	.short	0x0108
        /*0306*/ 	.byte	0x07
	.zero		1


	//   ....[12]....
        /*0308*/ 	.word	0x0000d610
        /*030c*/ 	.word	0x000000ff
        /*0310*/ 	.word	0x00012000
        /*0314*/ 	.short	0x010a
        /*0316*/ 	.byte	0x07
	.zero		1


	//   ....[13]....
        /*0318*/ 	.word	0x0000d640
        /*031c*/ 	.word	0x000000ff
        /*0320*/ 	.word	0x00016010
        /*0324*/ 	.short	0x010a
        /*0326*/ 	.byte	0x07
	.zero		1


	//   ....[14]....
        /*0328*/ 	.word	0x0000d670
        /*032c*/ 	.word	0x000000ff
        /*0330*/ 	.word	0x00000000
        /*0334*/ 	.short	0x010a
        /*0336*/ 	.byte	0x0a
	.zero		1


	//   ....[15]....
        /*0338*/ 	.word	0x0000d6a0
        /*033c*/ 	.word	0x000000ff
        /*0340*/ 	.word	0x00000000
        /*0344*/ 	.short	0x010a
        /*0346*/ 	.byte	0x0a
	.zero		1


	//----- nvinfo : EIATTR_NUM_MBARRIERS
	.align		4
.L_81:
        /*0348*/ 	.byte	0x03, 0x38
        /*034a*/ 	.short	0xffff


	//----- nvinfo : EIATTR_EXIT_INSTR_OFFSETS
	.align		4
        /*034c*/ 	.byte	0x04, 0x1c
        /*034e*/ 	.short	(.L_83 - .L_82)


	//   ....[0]....
.L_82:
        /*0350*/ 	.word	0x0000d600


	//----- nvinfo : EIATTR_REQNTID
	.align		4
.L_83:
        /*0354*/ 	.byte	0x04, 0x10
        /*0356*/ 	.short	(.L_85 - .L_84)
.L_84:
        /*0358*/ 	.word	0x00000100
        /*035c*/ 	.word	0x00000001
        /*0360*/ 	.word	0x00000001


	//----- nvinfo : EIATTR_CRS_STACK_SIZE
	.align		4
.L_85:
        /*0364*/ 	.byte	0x04, 0x1e
        /*0366*/ 	.short	(.L_87 - .L_86)
.L_86:
        /*0368*/ 	.word	0x00000000


	//----- nvinfo : EIATTR_CBANK_PARAM_SIZE
	.align		4
.L_87:
        /*036c*/ 	.byte	0x03, 0x19
        /*036e*/ 	.short	0x0088


	//----- nvinfo : EIATTR_PARAM_CBANK
	.align		4
        /*0370*/ 	.byte	0x04, 0x0a
        /*0372*/ 	.short	(.L_89 - .L_88)
	.align		4
.L_88:
        /*0374*/ 	.word	index@(.nv.constant0.attn_fwd)
        /*0378*/ 	.short	0x0380
        /*037a*/ 	.short	0x0088


	//----- nvinfo : EIATTR_SW_WAR
	.align		4
.L_89:
        /*037c*/ 	.byte	0x04, 0x36
        /*037e*/ 	.short	(.L_91 - .L_90)
.L_90:
        /*0380*/ 	.word	0x00000008
.L_91:


//--------------------- .nv.compat                --------------------------
	.section	.nv.compat,"",@"SHT_CUDA_COMPAT_INFO"
	.align	4
        /*0000*/ 	.byte	0x02, 0x02, 0x02, 0x00, 0x02, 0x05, 0x05, 0x00, 0x02, 0x03, 0x00, 0x00, 0x02, 0x06, 0x01, 0x00


//--------------------- .nv.callgraph             --------------------------
	.section	.nv.callgraph,"",@"SHT_CUDA_CALLGRAPH"
	.align	4
	.sectionentsize	8
	.align		4
        /*0000*/ 	.word	0x00000000
	.align		4
        /*0004*/ 	.word	0xffffffff
	.align		4
        /*0008*/ 	.word	0x00000000
	.align		4
        /*000c*/ 	.word	0xfffffffe
	.align		4
        /*0010*/ 	.word	0x00000000
	.align		4
        /*0014*/ 	.word	0xfffffffd
	.align		4
        /*0018*/ 	.word	0x00000000
	.align		4
        /*001c*/ 	.word	0xfffffffc


//--------------------- .nv.constant4             --------------------------
	.section	.nv.constant4,"a",@progbits
	.align	8
	.align		8
.nv.constant4:
        /*0000*/ 	.dword	_$_str


//--------------------- .text.attn_fwd            --------------------------
	.section	.text.attn_fwd,"ax",@progbits
	.align	128
        .global         attn_fwd
        .type           attn_fwd,@function
        .size           attn_fwd,(.L_x_28 - attn_fwd)
        .other          attn_fwd,@"STO_CUDA_ENTRY STV_DEFAULT"
attn_fwd:
.text.attn_fwd:
[----:B------:R-:W0:Y:S01]  /*0000*/  LDC R1, c[0x0][0x37c] ;  /* 0x0000df00ff017b82 */ /* 0x000e220000000800 */
[----:B------:R-:W1:Y:S01]  /*0010*/  S2R R0, SR_TID.X ;  /* 0x0000000000007919 */ /* 0x000e620000002100 */
[----:B0-----:R-:W-:Y:S02]  /*0020*/  IADD3 R1, PT, PT, R1, -0x18, RZ ;  /* 0xffffffe801017810 */ /* 0x001fe40007ffe0ff */
[----:B-1----:R-:W-:-:S13]  /*0030*/  ISETP.GE.U32.AND P0, PT, R0, 0x20, PT ;  /* 0x000000200000780c */ /* 0x002fda0003f06070 */
[----:B------:R-:W-:Y:S05]  /*0040*/  @P0 BRA `(.L_x_0) ;  /* 0x0000000000b80947 */ /* 0x000fea0003800000 */
[----:B------:R-:W0:Y:S01]  /*0050*/  S2UR UR6, SR_CgaCtaId ;  /* 0x00000000000679c3 */ /* 0x000e220000008800 */
[----:B------:R-:W-:Y:S01]  /*0060*/  NOP ;  /* 0x0000000000007918 */ /* 0x000fe20000000000 */
[----:B------:R-:W-:Y:S02]  /*0070*/  UMOV UR4, 0x40 ;  /* 0x0000004000047882 */ /* 0x000fe40000000000 */
[----:B0-----:R-:W-:-:S09]  /*0080*/  ULEA UR4, UR6, UR4, 0x18 ;  /* 0x0000000406047291 */ /* 0x001fd2000f8ec0ff */
[----:B------:R-:W0:Y:S01]  /*0090*/  LDS.U8 R0, [UR4] ;  /* 0x00000004ff007984 */ /* 0x000e220008000000 */
[----:B------:R-:W-:Y:S02]  /*00a0*/  UMOV UR4, 0x400 ;  /* 0x0000040000047882 */ /* 0x000fe40000000000 */
[----:B------:R-:W-:Y:S01]  /*00b0*/  ULEA UR4, UR6, UR4, 0x18 ;  /* 0x0000000406047291 */ /* 0x000fe2000f8ec0ff */
[----:B0-----:R-:W-:-:S13]  /*00c0*/  ISETP.NE.AND P1, PT, R0, RZ, PT ;  /* 0x000000ff0000720c */ /* 0x001fda0003f25270 */
[----:B------:R-:W-:Y:S05]  /*00d0*/  @P1 BRA `(.L_x_1) ;  /* 0x00000000007c1947 */ /* 0x000fea0003800000 */
[----:B------:R-:W-:-:S13]  /*00e0*/  ELECT P1, URZ, PT ;  /* 0x0000000000ff782f */ /* 0x000fda0003820000 */
[----:B------:R-:W-:Y:S05]  /*00f0*/  @!P1 BRA `(.L_x_2) ;  /* 0x0000000000849947 */ /* 0x000fea0003800000 */
[----:B------:R-:W-:Y:S01]  /*0100*/  UMOV UR5, 0x10 ;  /* 0x0000001000057882 */ /* 0x000fe20000000000 */
[----:B------:R-:W-:Y:S01]  /*0110*/  HFMA2 R4, -RZ, RZ, 0, 5.9604644775390625e-08 ;  /* 0x00000001ff047431 */ /* 0x000fe200000001ff */
[----:B------:R-:W-:-:S03]  /*0120*/  MOV R5, 0xffff ;  /* 0x0000ffff00057802 */ /* 0x000fc60000000f00 */
[----:B------:R-:W-:Y:S04]  /*0130*/  DEPBAR.LE SB0, 0x36 ;  /* 0x00008d800000791a */ /* 0x000fe80000000000 */
[----:B------:R-:W0:Y:S02]  /*0140*/  UTCATOMSWS.FIND_AND_SET.ALIGN UP0, UR5, UR5 ;  /* 0x00000005000575e3 */ /* 0x000e240008000800 */
[----:B0-----:R-:W-:-:S04]  /*0150*/  PLOP3.LUT P1, PT, PT, PT, UP0, 0x80, 0x8 ;  /* 0x000000000008781c */ /* 0x001fc80003f2f008 */
[----:B------:R-:W-:-:S04]  /*0160*/  SEL R0, RZ, 0xffffffff, !P1 ;  /* 0xffffffffff007807 */ /* 0x000fc80004800000 */
[----:B------:R-:W-:Y:S02]  /*0170*/  ISETP.NE.AND P1, PT, R0, RZ, PT ;  /* 0x000000ff0000720c */ /* 0x000fe40003f25270 */
[----:B------:R-:W-:-:S11]  /*0180*/  MOV R0, UR5 ;  /* 0x0000000500007c02 */ /* 0x000fd60008000f00 */
[----:B------:R-:W-:Y:S05]  /*0190*/  @P1 BRA `(.L_x_3) ;  /* 0x0000000000241947 */ /* 0x000fea0003800000 */
.L_x_4:
[----:B------:R-:W-:Y:S05]  /*01a0*/  NANOSLEEP 0x64 ;  /* 0x000000640000795d */ /* 0x000fea0003800000 */
[----:B------:R-:W-:-:S05]  /*01b0*/  UMOV UR5, 0x10 ;  /* 0x0000001000057882 */ /* 0x000fca0000000000 */
[----:B------:R-:W-:Y:S04]  /*01c0*/  DEPBAR.LE SB0, 0x36 ;  /* 0x00008d800000791a */ /* 0x000fe80000000000 */
[----:B------:R-:W0:Y:S02]  /*01d0*/  UTCATOMSWS.FIND_AND_SET.ALIGN UP0, UR5, UR5 ;  /* 0x00000005000575e3 */ /* 0x000e240008000800 */
[----:B0-----:R-:W-:-:S04]  /*01e0*/  PLOP3.LUT P1, PT, PT, PT, UP0, 0x80, 0x8 ;  /* 0x000000000008781c */ /* 0x001fc80003f2f008 */
[----:B------:R-:W-:-:S04]  /*01f0*/  SEL R0, RZ, 0xffffffff, !P1 ;  /* 0xffffffffff007807 */ /* 0x000fc80004800000 */
[----:B------:R-:W-:Y:S02]  /*0200*/  ISETP.NE.AND P1, PT, R0, RZ, PT ;  /* 0x000000ff0000720c */ /* 0x000fe40003f25270 */
[----:B------:R-:W-:-:S11]  /*0210*/  MOV R0, UR5 ;  /* 0x0000000500007c02 */ /* 0x000fd60008000f00 */
[----:B------:R-:W-:Y:S05]  /*0220*/  @!P1 BRA `(.L_x_4) ;  /* 0xfffffffc00dc9947 */ /* 0x000fea000383ffff */
.L_x_3:
[----:B------:R-:W-:Y:S01]  /*0230*/  IADD3 R3, PT, PT, R0, 0x10, RZ ;  /* 0x0000001000037810 */ /* 0x000fe20007ffe0ff */
[----:B------:R-:W-:Y:S01]  /*0240*/  UMOV UR5, 0x50 ;  /* 0x0000005000057882 */ /* 0x000fe20000000000 */
[----:B------:R-:W-:Y:S01]  /*0250*/  SHF.L.U32 R2, R5, R0, RZ ;  /* 0x0000000005027219 */ /* 0x000fe200000006ff */
[----:B------:R-:W-:Y:S01]  /*0260*/  ULEA UR5, UR6, UR5, 0x18 ;  /* 0x0000000506057291 */ /* 0x000fe2000f8ec0ff */
[----:B------:R-:W-:Y:S02]  /*0270*/  SHF.L.U32 R3, R4, R3, RZ ;  /* 0x0000000304037219 */ /* 0x000fe400000006ff */
[----:B------:R-:W-:Y:S02]  /*0280*/  SHF.L.U32 R0, R0, 0x5, RZ ;  /* 0x0000000500007819 */ /* 0x000fe400000006ff */
[----:B------:R-:W-:-:S05]  /*0290*/  LOP3.LUT R2, R3, R2, RZ, 0xfc, !PT ;  /* 0x0000000203027212 */ /* 0x000fca00078efcff */
[----:B------:R0:W-:Y:S04]  /*02a0*/  ATOMS.OR RZ, [UR5], R2 ;  /* 0x00000002ffff798c */ /* 0x0001e8000b000005 */
[----:B------:R0:W-:Y:S01]  /*02b0*/  STS [UR4], R0 ;  /* 0x00000000ff007988 */ /* 0x0001e20008000804 */
[----:B------:R-:W-:Y:S05]  /*02c0*/  BRA `(.L_x_2) ;  /* 0x0000000000107947 */ /* 0x000fea0003800000 */
.L_x_1:
[----:B------:R-:W-:Y:S02]  /*02d0*/  MOV R0, 0xffffffff ;  /* 0xffffffff00007802 */ /* 0x000fe40000000f00 */
[----:B------:R-:W-:-:S03]  /*02e0*/  MOV R2, 0x310 ;  /* 0x0000031000027802 */ /* 0x000fc60000000f00 */
[----:B------:R0:W-:Y:S04]  /*02f0*/  STS [UR4], R0 ;  /* 0x00000000ff007988 */ /* 0x0001e80008000804 */
[----:B0-----:R-:W-:Y:S05]  /*0300*/  CALL.REL.NOINC `($__internal_1_$__cuda_sm10x_tcgen05_guardrail_trap_phase_invalid_during_alloc) ;  /* 0x000000d000fc7944 */ /* 0x001fea0003c00000 */
.L_x_2:
[----:B------:R-:W-:Y:S05]  /*0310*/  WARPSYNC.ALL ;  /* 0x0000000000007948 */ /* 0x000fea0003800000 */
[----:B------:R-:W-:Y:S01]  /*0320*/  NOP ;  /* 0x0000000000007918 */ /* 0x000fe20000000000 */
.L_x_0:
[----:B0-----:R-:W0:Y:S01]  /*0330*/  S2R R0, SR_TID.X ;  /* 0x0000000000007919 */ /* 0x001e220000002100 */
[----:B------:R-:W1:Y:S01]  /*0340*/  S2UR UR12, SR_CTAID.Y ;  /* 0x00000000000c79c3 */ /* 0x000e620000002600 */
[----:B------:R-:W1:Y:S01]  /*0350*/  LDCU.64 UR4, c[0x0][0x3b0] ;  /* 0x00007600ff0477ac */ /* 0x000e620008000a00 */
[----:B------:R-:W2:Y:S01]  /*0360*/  S2R R3, SR_CTAID.X ;  /* 0x0000000000037919 */ /* 0x000ea20000002500 */
[----:B------:R-:W3:Y:S05]  /*0370*/  LDCU.64 UR6, c[0x0][0x3b0] ;  /* 0x00007600ff0677ac */ /* 0x000eea0008000a00 */
[----:B------:R-:W4:Y:S01]  /*0380*/  LDC.64 R6, c[0x0][0x380] ;  /* 0x0000e000ff067b82 */ /* 0x000f220000000a00 */
[----:B------:R-:W0:Y:S01]  /*0390*/  LDCU.64 UR16, c[0x0][0x358] ;  /* 0x00006b00ff1077ac */ /* 0x000e220008000a00 */
[----:B------:R-:W0:Y:S06]  /*03a0*/  LDCU.64 UR10, c[0x0][0x3b0] ;  /* 0x00007600ff0a77ac */ /* 0x000e2c0008000a00 */
[----:B------:R-:W4:Y:S01]  /*03b0*/  LDC.64 R250, c[0x0][0x380] ;  /* 0x0000e000fffa7b82 */ /* 0x000f220000000a00 */
[----:B-1----:R-:W-:-:S02]  /*03c0*/  UIMAD UR4, UR12, UR4, URZ ;  /* 0x000000040c0472a4 */ /* 0x002fc4000f8e02ff */
[----:B---3--:R-:W-:Y:S02]  /*03d0*/  UIMAD UR6, UR12, UR6, URZ ;  /* 0x000000060c0672a4 */ /* 0x008fe4000f8e02ff */
[----:B------:R-:W-:Y:S01]  /*03e0*/  USHF.L.U32 UR8, UR4, 0x1, URZ ;  /* 0x0000000104087899 */ /* 0x000fe200080006ff */
[----:B0-----:R-:W-:Y:S02]  /*03f0*/  LOP3.LUT R252, R0, 0xff, RZ, 0xc0, !PT ;  /* 0x000000ff00fc7812 */ /* 0x001fe400078ec0ff */
[----:B------:R-:W0:Y:S02]  /*0400*/  LDC R0, c[0x0][0x3b8] ;  /* 0x0000ee00ff007b82 */ /* 0x000e240000000800 */
[----:B--2---:R-:W-:-:S05]  /*0410*/  LEA R252, R3, R252, 0x8 ;  /* 0x000000fc03fc7211 */ /* 0x004fca00078e40ff */
[C---:B------:R-:W-:Y:S01]  /*0420*/  IMAD R4, R252.reuse, UR5, RZ ;  /* 0x00000005fc047c24 */ /* 0x040fe2000f8e02ff */
[----:B------:R-:W-:Y:S01]  /*0430*/  UIMAD.WIDE UR4, UR4, 0x2, URZ ;  /* 0x00000002040478a5 */ /* 0x000fe2000f8e02ff */
[----:B------:R-:W-:Y:S01]  /*0440*/  IMAD R2, R252, UR7, RZ ;  /* 0x00000007fc027c24 */ /* 0x000fe2000f8e02ff */
[----:B------:R-:W-:Y:S02]  /*0450*/  USHF.L.U32 UR7, UR6, 0x1, URZ ;  /* 0x0000000106077899 */ /* 0x000fe400080006ff */
[C---:B------:R-:W-:Y:S01]  /*0460*/  SHF.L.U32 R5, R4.reuse, 0x1, RZ ;  /* 0x0000000104057819 */ /* 0x040fe200000006ff */
[----:B------:R-:W-:Y:S01]  /*0470*/  IMAD.HI R4, R4, 0x2, RZ ;  /* 0x0000000204047827 */ /* 0x000fe200078e02ff */
[C---:B------:R-:W-:Y:S02]  /*0480*/  SHF.L.U32 R3, R2.reuse, 0x1, RZ ;  /* 0x0000000102037819 */ /* 0x040fe400000006ff */
[----:B----4-:R-:W-:Y:S01]  /*0490*/  IADD3 RZ, P4, P3, R5, UR8, R6 ;  /* 0x0000000805ff7c10 */ /* 0x010fe2000fb9e006 */
[----:B------:R-:W-:Y:S01]  /*04a0*/  IMAD.HI R36, R2, 0x2, RZ ;  /* 0x0000000202247827 */ /* 0x000fe200078e02ff */
[----:B------:R-:W-:Y:S01]  /*04b0*/  IADD3 R250, P1, P2, R3, UR7, R250 ;  /* 0x0000000703fa7c10 */ /* 0x000fe2000fa3e0fa */
[----:B------:R-:W-:Y:S01]  /*04c0*/  UMOV UR7, 0x400 ;  /* 0x0000040000077882 */ /* 0x000fe20000000000 */
[----:B------:R-:W-:Y:S01]  /*04d0*/  IADD3.X R5, PT, PT, R4, UR5, R7, P4, P3 ;  /* 0x0000000504057c10 */ /* 0x000fe2000a7e6407 */
[----:B------:R-:W-:Y:S01]  /*04e0*/  UIMAD.WIDE UR4, UR6, 0x2, URZ ;  /* 0x00000002060478a5 */ /* 0x000fe2000f8e02ff */
[----:B------:R-:W1:Y:S01]  /*04f0*/  LDCU.64 UR8, c[0x0][0x3b0] ;  /* 0x00007600ff0877ac */ /* 0x000e620008000a00 */
[----:B0-----:R-:W-:-:S02]  /*0500*/  IMAD R3, R0, 0x82, RZ ;  /* 0x0000008200037824 */ /* 0x001fc400078e02ff */
[----:B------:R0:W-:Y:S01]  /*0510*/  STL [R1+0x4], R5 ;  /* 0x0000040501007387 */ /* 0x0001e20000100800 */
[----:B------:R-:W-:Y:S01]  /*0520*/  IMAD R7, R0, 0x90, RZ ;  /* 0x0000009000077824 */ /* 0x000fe200078e02ff */
[----:B------:R-:W-:Y:S01]  /*0530*/  IADD3.X R36, PT, PT, R36, UR5, R251, P1, P2 ;  /* 0x0000000524247c10 */ /* 0x000fe20008fe44fb */
[C---:B------:R-:W-:Y:S01]  /*0540*/  IMAD R9, R0.reuse, 0x92, RZ ;  /* 0x0000009200097824 */ /* 0x040fe200078e02ff */
[-C--:B------:R-:W-:Y:S01]  /*0550*/  IADD3 RZ, P1, PT, R3, R250.reuse, RZ ;  /* 0x000000fa03ff7210 */ /* 0x080fe20007f3e0ff */
[C---:B------:R-:W-:Y:S01]  /*0560*/  IMAD R13, R0.reuse, 0x14, RZ ;  /* 0x00000014000d7824 */ /* 0x040fe200078e02ff */
[C---:B------:R-:W-:Y:S01]  /*0570*/  SHF.L.U32 R3, R0.reuse, 0x3, RZ ;  /* 0x0000000300037819 */ /* 0x040fe200000006ff */
[C---:B------:R-:W-:Y:S01]  /*0580*/  IMAD R11, R0.reuse, 0xa, RZ ;  /* 0x0000000a000b7824 */ /* 0x040fe200078e02ff */
[CC--:B------:R-:W-:Y:S01]  /*0590*/  LEA R2, P3, R0.reuse, R250.reuse, 0x4 ;  /* 0x000000fa00027211 */ /* 0x0c0fe200078620ff */
[C---:B------:R-:W-:Y:S01]  /*05a0*/  IMAD R17, R0.reuse, 0x50, RZ ;  /* 0x0000005000117824 */ /* 0x040fe200078e02ff */
[----:B------:R-:W-:Y:S01]  /*05b0*/  IADD3 RZ, P5, PT, R7, R250, RZ ;  /* 0x000000fa07ff7210 */ /* 0x000fe20007fbe0ff */
[C---:B0-----:R-:W-:Y:S01]  /*05c0*/  IMAD R5, R0.reuse, 0x84, RZ ;  /* 0x0000008400057824 */ /* 0x041fe200078e02ff */
[----:B------:R-:W-:Y:S01]  /*05d0*/  LEA.HI.X.SX32 R3, R3, R36, 0x1, P3 ;  /* 0x0000002403037211 */ /* 0x000fe200018f0eff */
[C---:B------:R-:W-:Y:S01]  /*05e0*/  IMAD R15, R0.reuse, 0x28, RZ ;  /* 0x00000028000f7824 */ /* 0x040fe200078e02ff */
[C---:B------:R-:W-:Y:S01]  /*05f0*/  SHF.L.U32 R7, R0.reuse, 0x5, RZ ;  /* 0x0000000500077819 */ /* 0x040fe200000006ff */
[C---:B------:R-:W-:Y:S01]  /*0600*/  IMAD R21, R0.reuse, 0xb0, RZ ;  /* 0x000000b000157824 */ /* 0x040fe200078e02ff */
[-C--:B------:R-:W-:Y:S01]  /*0610*/  IADD3 RZ, P2, PT, R5, R250.reuse, RZ ;  /* 0x000000fa05ff7210 */ /* 0x080fe20007f5e0ff */
[C---:B------:R-:W-:Y:S01]  /*0620*/  IMAD R19, R0.reuse, 0xa0, RZ ;  /* 0x000000a000137824 */ /* 0x040fe200078e02ff */
[CC--:B------:R-:W-:Y:S01]  /*0630*/  LEA R6, P3, R0.reuse, R250.reuse, 0x6 ;  /* 0x000000fa00067211 */ /* 0x0c0fe200078630ff */
[C---:B------:R-:W-:Y:S01]  /*0640*/  IMAD R147, R0.reuse, 0x58, RZ ;  /* 0x0000005800937824 */ /* 0x040fe200078e02ff */
[C---:B------:R-:W-:Y:S01]  /*0650*/  SHF.L.U32 R5, R0.reuse, 0x4, RZ ;  /* 0x0000000400057819 */ /* 0x040fe200000006ff */
[C---:B------:R-:W-:Y:S01]  /*0660*/  IMAD R25, R0.reuse, 0x60, RZ ;  /* 0x0000006000197824 */ /* 0x040fe200078e02ff */
[C---:B------:R-:W-:Y:S01]  /*0670*/  LEA R4, P6, R0.reuse, R250, 0x5 ;  /* 0x000000fa00047211 */ /* 0x040fe200078c28ff */
[C---:B------:R-:W-:Y:S01]  /*0680*/  IMAD R23, R0.reuse, 0x30, RZ ;  /* 0x0000003000177824 */ /* 0x040fe200078e02ff */
[----:B------:R-:W-:Y:S01]  /*0690*/  LEA.HI.X.SX32 R7, R7, R36, 0x1, P3 ;  /* 0x0000002407077211 */ /* 0x000fe200018f0eff */
[C---:B------:R-:W-:Y:S01]  /*06a0*/  IMAD R143, R0.reuse, 0x18, RZ ;  /* 0x00000018008f7824 */ /* 0x040fe200078e02ff */
[----:B------:R-:W-:Y:S01]  /*06b0*/  IADD3 RZ, P4, PT, R9, R250, RZ ;  /* 0x000000fa09ff7210 */ /* 0x000fe20007f9e0ff */
[C---:B------:R-:W-:Y:S01]  /*06c0*/  IMAD R29, R0.reuse, 0xd0, RZ ;  /* 0x000000d0001d7824 */ /* 0x040fe200078e02ff */
[----:B------:R-:W-:Y:S01]  /*06d0*/  LEA.HI.X.SX32 R5, R5, R36, 0x1, P6 ;  /* 0x0000002405057211 */ /* 0x000fe200030f0eff */
[C---:B------:R-:W-:Y:S01]  /*06e0*/  IMAD R27, R0.reuse, 0xc0, RZ ;  /* 0x000000c0001b7824 */ /* 0x040fe200078e02ff */
[----:B------:R-:W-:Y:S01]  /*06f0*/  IADD3 R10, P3, PT, R13, R250, RZ ;  /* 0x000000fa0d0a7210 */ /* 0x000fe20007f7e0ff */
[C---:B------:R-:W-:Y:S01]  /*0700*/  IMAD R91, R0.reuse, 0x68, RZ ;  /* 0x00000068005b7824 */ /* 0x040fe200078e02ff */
[C---:B------:R-:W-:Y:S01]  /*0710*/  LEA R9, R0.reuse, R0, 0x2 ;  /* 0x0000000000097211 */ /* 0x040fe200078e10ff */
[C---:B------:R-:W-:Y:S01]  /*0720*/  IMAD R33, R0.reuse, 0x70, RZ ;  /* 0x0000007000217824 */ /* 0x040fe200078e02ff */
[C---:B------:R-:W-:Y:S01]  /*0730*/  IADD3 R8, P6, PT, R11.reuse, R250, RZ ;  /* 0x000000fa0b087210 */ /* 0x040fe20007fde0ff */
[C---:B------:R-:W-:Y:S01]  /*0740*/  IMAD R31, R0.reuse, 0x38, RZ ;  /* 0x00000038001f7824 */ /* 0x040fe200078e02ff */
[-C--:B------:R-:W-:Y:S01]  /*0750*/  LEA.HI.X.SX32 R11, R11, R36.reuse, 0x1, P3 ;  /* 0x000000240b0b7211 */ /* 0x080fe200018f0eff */
[C---:B------:R-:W-:Y:S01]  /*0760*/  IMAD R149, R0.reuse, 0x1c, RZ ;  /* 0x0000001c00957824 */ /* 0x040fe200078e02ff */
[----:B------:R-:W-:Y:S01]  /*0770*/  LEA.HI.X.SX32 R9, R9, R36, 0x1, P6 ;  /* 0x0000002409097211 */ /* 0x000fe200030f0eff */
[C---:B------:R-:W-:Y:S01]  /*0780*/  IMAD R43, R0.reuse, 0xf0, RZ ;  /* 0x000000f0002b7824 */ /* 0x040fe200078e02ff */
[-C--:B------:R-:W-:Y:S01]  /*0790*/  IADD3 R14, P3, PT, R17, R250.reuse, RZ ;  /* 0x000000fa110e7210 */ /* 0x080fe20007f7e0ff */
        /* <DEDUP_REMOVED lines=9> */
[----:B------:R-:W-:Y:S01]  /*0830*/  IADD3 R16, P6, PT, R19, R250, RZ ;  /* 0x000000fa13107210 */ /* 0x000fe20007fde0ff */
        /* <DEDUP_REMOVED lines=37> */
[-C--:B------:R-:W-:Y:S01]  /*0a90*/  IADD3 RZ, P3, PT, R37, R250.reuse, RZ ;  /* 0x000000fa25ff7210 */ /* 0x080fe20007f7e0ff */
[C---:B------:R-:W-:Y:S01]  /*0aa0*/  IMAD R69, R0.reuse, 0x79, RZ ;  /* 0x0000007900457824 */ /* 0x040fe200078e02ff */
[C---:B------:R-:W-:Y:S01]  /*0ab0*/  SHF.L.U32 R39, R0.reuse, 0x6, RZ ;  /* 0x0000000600277819 */ /* 0x040fe200000006ff */
[C---:B------:R-:W-:Y:S01]  /*0ac0*/  IMAD R73, R0.reuse, 0x24, RZ ;  /* 0x0000002400497824 */ /* 0x040fe200078e02ff */
[C---:B------:R-:W-:Y:S01]  /*0ad0*/  LEA RZ, P6, R0.reuse, R250, 0x7 ;  /* 0x000000fa00ff7211 */ /* 0x040fe200078c38ff */
[C---:B------:R-:W-:Y:S01]  /*0ae0*/  IMAD R77, R0.reuse, 0x1a, RZ ;  /* 0x0000001a004d7824 */ /* 0x040fe200078e02ff */
[----:B------:R-:W-:Y:S01]  /*0af0*/  LEA.HI.X.SX32 R37, R85, R36, 0x1, P5 ;  /* 0x0000002455257211 */ /* 0x000fe200028f0eff */
[C---:B------:R-:W-:Y:S01]  /*0b00*/  IMAD R75, R0.reuse, 0xd, RZ ;  /* 0x0000000d004b7824 */ /* 0x040fe200078e02ff */
[----:B------:R-:W-:Y:S01]  /*0b10*/  IADD3 RZ, P5, PT, R41, R250, RZ ;  /* 0x000000fa29ff7210 */ /* 0x000fe20007fbe0ff */
[C---:B------:R-:W-:Y:S01]  /*0b20*/  IMAD R79, R0.reuse, 0x34, RZ ;  /* 0x00000034004f7824 */ /* 0x040fe200078e02ff */
[C---:B------:R-:W-:Y:S01]  /*0b30*/  LEA R41, R0.reuse, R0, 0x6 ;  /* 0x0000000000297211 */ /* 0x040fe200078e30ff */
        /* <DEDUP_REMOVED lines=27> */
[C---:B------:R-:W-:Y:S01]  /*0cf0*/  LEA R55, R0.reuse, R0, 0x3 ;  /* 0x0000000000377211 */ /* 0x040fe200078e18ff */
        /* <DEDUP_REMOVED lines=15> */
[----:B------:R-:W-:Y:S01]  /*0df0*/  IADD3 RZ, P1, PT, R61, R250, RZ ;  /* 0x000000fa3dff7210 */ /* 0x000fe20007f3e0ff */
[C---:B------:R-:W-:Y:S01]  /*0e00*/  IMAD R197, R0.reuse, 0x7a, RZ ;  /* 0x0000007a00c57824 */ /* 0x040fe200078e02ff */
[----:B------:R-:W-:Y:S01]  /*0e10*/  LEA.HI.X.SX32 R59, R59, R36, 0x1, P4 ;  /* 0x000000243b3b7211 */ /* 0x000fe200020f0eff */
[C---:B------:R-:W-:Y:S01]  /*0e20*/  IMAD R109, R0.reuse, 0x8c, RZ ;  /* 0x0000008c006d7824 */ /* 0x040fe200078e02ff */
[C---:B------:R-:W-:Y:S01]  /*0e30*/  LEA R61, R0.reuse, R0, 0x5 ;  /* 0x00000000003d7211 */ /* 0x040fe200078e28ff */
[C---:B------:R-:W-:Y:S01]  /*0e40*/  IMAD R103, R0.reuse, 0x1d, RZ ;  /* 0x0000001d00677824 */ /* 0x040fe200078e02ff */
[----:B------:R-:W-:Y:S01]  /*0e50*/  IADD3 R60, P4, PT, R81, R250, RZ ;  /* 0x000000fa513c7210 */ /* 0x000fe20007f9e0ff */
[C---:B------:R-:W-:Y:S01]  /*0e60*/  IMAD R111, R0.reuse, 0x98, RZ ;  /* 0x00000098006f7824 */ /* 0x040fe200078e02ff */
[C---:B------:R-:W-:Y:S01]  /*0e70*/  SHF.L.U32 R83, R0.reuse, 0x1, RZ ;  /* 0x0000000100537819 */ /* 0x040fe200000006ff */
[C---:B------:R-:W-:Y:S01]  /*0e80*/  IMAD R139, R0.reuse, 0xa6, RZ ;  /* 0x000000a6008b7824 */ /* 0x040fe200078e02ff */
[----:B------:R-:W-:Y:S01]  /*0e90*/  LEA.HI.X.SX32 R61, R61, R36, 0x1, P4 ;  /* 0x000000243d3d7211 */ /* 0x000fe200020f0eff */
        /* <DEDUP_REMOVED lines=23> */
[C---:B------:R-:W-:Y:S01]  /*1010*/  LEA.HI.X.SX32 R239, R0.reuse, R36, 0x1, P4 ;  /* 0x0000002400ef7211 */ /* 0x040fe200020f0eff */
[C---:B------:R-:W-:Y:S01]  /*1020*/  IMAD R129, R0.reuse, 0x1b, RZ ;  /* 0x0000001b00817824 */ /* 0x040fe200078e02ff */
[----:B------:R-:W-:Y:S01]  /*1030*/  IADD3 R68, P4, PT, R97, R250, RZ ;  /* 0x000000fa61447210 */ /* 0x000fe20007f9e0ff */
[C---:B------:R-:W-:Y:S01]  /*1040*/  IMAD R97, R0.reuse, 0x15, RZ ;  /* 0x0000001500617824 */ /* 0x040fe200078e02ff */
[C---:B------:R-:W-:Y:S01]  /*1050*/  LEA R181, R0.reuse, -R0, 0x7 ;  /* 0x8000000000b57211 */ /* 0x040fe200078e38ff */
[C---:B------:R-:W-:Y:S01]  /*1060*/  IMAD R108, R0.reuse, 0x56, RZ ;  /* 0x00000056006c7824 */ /* 0x040fe200078e02ff */
[----:B------:R-:W-:Y:S01]  /*1070*/  LEA.HI.X.SX32 R69, R69, R36, 0x1, P4 ;  /* 0x0000002445457211 */ /* 0x000fe200020f0eff */
        /* <DEDUP_REMOVED lines=31> */
[C---:B------:R-:W-:Y:S01]  /*1270*/  LEA R244, P4, R0.reuse, R250, 0x2 ;  /* 0x000000fa00f47211 */ /* 0x040fe200078810ff */
[C---:B------:R-:W-:Y:S01]  /*1280*/  IMAD R221, R0.reuse, 0x7c, RZ ;  /* 0x0000007c00dd7824 */ /* 0x040fe200078e02ff */
[----:B------:R-:W0:Y:S01]  /*1290*/  S2UR UR4, SR_CgaCtaId ;  /* 0x00000000000479c3 */ /* 0x000e220000008800 */
        /* <DEDUP_REMOVED lines=9> */
[----:B------:R-:W-:Y:S01]  /*1330*/  IADD3 R92, P3, PT, R121, R250, RZ ;  /* 0x000000fa795c7210 */ /* 0x000fe20007f7e0ff */
        /* <DEDUP_REMOVED lines=30> */
[----:B------:R-:W-:Y:S01]  /*1520*/  BAR.SYNC.DEFER_BLOCKING 0x0 ;  /* 0x0000000000007b1d */ /* 0x000fe20000010000 */
[----:B------:R-:W-:Y:S01]  /*1530*/  LEA.HI.X.SX32 R105, R105, R36, 0x1, P3 ;  /* 0x0000002469697211 */ /* 0x000fe200018f0eff */
[C---:B------:R-:W-:Y:S01]  /*1540*/  IMAD R209, R0.reuse, 0x47, RZ ;  /* 0x0000004700d17824 */ /* 0x040fe200078e02ff */
[----:B------:R-:W-:Y:S01]  /*1550*/  IADD3 RZ, P3, PT, R107, R250, RZ ;  /* 0x000000fa6bff7210 */ /* 0x000fe20007f7e0ff */
[C---:B------:R-:W-:Y:S01]  /*1560*/  IMAD R207, R0.reuse, 0x27, RZ ;  /* 0x0000002700cf7824 */ /* 0x040fe200078e02ff */
        /* <DEDUP_REMOVED lines=17> */
[----:B------:R2:W-:Y:S01]  /*1680*/  STL.64 [R1+0x10], R68 ;  /* 0x0000104401007387 */ /* 0x0005e20000100a00 */
[C---:B------:R-:W-:Y:S01]  /*1690*/  LEA R123, R0.reuse, R0, 0x1 ;  /* 0x00000000007b7211 */ /* 0x040fe200078e08ff */
        /* <DEDUP_REMOVED lines=20> */
[----:B------:R-:W-:Y:S01]  /*17e0*/  IMAD R251, R0, 0xee, RZ ;  /* 0x000000ee00fb7824 */ /* 0x000fe200078e02ff */
[----:B------:R-:W-:Y:S01]  /*17f0*/  IADD3 R130, P6, PT, R205, R250, RZ ;  /* 0x000000facd827210 */ /* 0x000fe20007fde0ff */
[----:B0-----:R-:W-:Y:S01]  /*1800*/  ULEA UR7, UR4, UR7, 0x18 ;  /* 0x0000000704077291 */ /* 0x001fe2000f8ec0ff */
[----:B------:R-:W-:-:S02]  /*1810*/  LEA.HI.X.SX32 R129, R129, R36, 0x1, P5 ;  /* 0x0000002481817211 */ /* 0x000fc400028f0eff */
[----:B------:R-:W-:Y:S02]  /*1820*/  IADD3 R132, P5, PT, R108, R250, RZ ;  /* 0x000000fa6c847210 */ /* 0x000fe40007fbe0ff */
[----:B------:R-:W-:Y:S02]  /*1830*/  LEA.HI.X.SX32 R131, R131, R36, 0x1, P6 ;  /* 0x0000002483837211 */ /* 0x000fe400030f0eff */
[----:B------:R-:W-:Y:S02]  /*1840*/  IADD3 R134, P6, PT, R44, R250, RZ ;  /* 0x000000fa2c867210 */ /* 0x000fe40007fde0ff */
[----:B------:R-:W-:Y:S02]  /*1850*/  LEA.HI.X.SX32 R133, R133, R36, 0x1, P5 ;  /* 0x0000002485857211 */ /* 0x000fe400028f0eff */
[----:B------:R-:W-:Y:S02]  /*1860*/  IADD3 R136, P5, PT, R40, R250, RZ ;  /* 0x000000fa28887210 */ /* 0x000fe40007fbe0ff */
[----:B------:R-:W-:-:S02]  /*1870*/  LEA.HI.X.SX32 R135, R135, R36, 0x1, P6 ;  /* 0x0000002487877211 */ /* 0x000fc400030f0eff */
[----:B------:R-:W-:Y:S01]  /*1880*/  IADD3 R138, P6, PT, R161, R250, RZ ;  /* 0x000000faa18a7210 */ /* 0x000fe20007fde0ff */
[----:B------:R-:W-:Y:S01]  /*1890*/  IMAD R161, R0, 0x1e, RZ ;  /* 0x0000001e00a17824 */ /* 0x000fe200078e02ff */
[----:B------:R-:W-:Y:S02]  /*18a0*/  LEA.HI.X.SX32 R137, R137, R36, 0x1, P5 ;  /* 0x0000002489897211 */ /* 0x000fe400028f0eff */
[----:B------:R-:W-:Y:S02]  /*18b0*/  IADD3 R140, P5, PT, R145, R250, RZ ;  /* 0x000000fa918c7210 */ /* 0x000fe40007fbe0ff */
[----:B------:R-:W-:Y:S02]  /*18c0*/  LEA.HI.X.SX32 R139, R139, R36, 0x1, P6 ;  /* 0x000000248b8b7211 */ /* 0x000fe400030f0eff */
[----:B------:R-:W-:Y:S02]  /*18d0*/  IADD3 R142, P6, PT, R143, R250, RZ ;  /* 0x000000fa8f8e7210 */ /* 0x000fe40007fde0ff */
[----:B------:R-:W-:-:S02]  /*18e0*/  LEA.HI.X.SX32 R141, R141, R36, 0x1, P5 ;  /* 0x000000248d8d7211 */ /* 0x000fc400028f0eff */
[----:B------:R-:W-:Y:S02]  /*18f0*/  IADD3 R144, P5, PT, R163, R250, RZ ;  /* 0x000000faa3907210 */ /* 0x000fe40007fbe0ff */
[----:B------:R-:W-:Y:S02]  /*1900*/  LEA.HI.X.SX32 R143, R145, R36, 0x1, P6 ;  /* 0x00000024918f7211 */ /* 0x000fe400030f0eff */
[----:B------:R-:W-:Y:S02]  /*1910*/  IADD3 R146, P6, PT, R147, R250, RZ ;  /* 0x000000fa93927210 */ /* 0x000fe40007fde0ff */
[----:B------:R-:W-:Y:S01]  /*1920*/  LEA.HI.X.SX32 R145, R159, R36, 0x1, P5 ;  /* 0x000000249f917211 */ /* 0x000fe200028f0eff */
[C---:B------:R-:W-:Y:S01]  /*1930*/  IMAD R159, R0.reuse, 0x8e, RZ ;  /* 0x0000008e009f7824 */ /* 0x040fe200078e02ff */
[----:B------:R-:W-:Y:S02]  /*1940*/  IADD3 R148, P5, PT, R149, R250, RZ ;  /* 0x000000fa95947210 */ /* 0x000fe40007fbe0ff */
[----:B------:R-:W-:Y:S01]  /*1950*/  LEA.HI.X.SX32 R147, R163, R36, 0x1, P6 ;  /* 0x00000024a3937211 */ /* 0x000fe200030f0eff */
[C---:B------:R-:W-:Y:S01]  /*1960*/  IMAD R163, R0.reuse, 0x9a, RZ ;  /* 0x0000009a00a37824 */ /* 0x040fe200078e02ff */
[----:B------:R-:W-:-:S02]  /*1970*/  LEA R151, R0, -R0, 0x3 ;  /* 0x8000000000977211 */ /* 0x000fc400078e18ff */
[C---:B------:R-:W-:Y:S02]  /*1980*/  IADD3 R150, P6, PT, R155.reuse, R250, RZ ;  /* 0x000000fa9b967210 */ /* 0x040fe40007fde0ff */
[----:B------:R-:W-:Y:S02]  /*1990*/  LEA.HI.X.SX32 R149, R155, R36, 0x1, P5 ;  /* 0x000000249b957211 */ /* 0x000fe400028f0eff */
[----:B------:R-:W-:Y:S02]  /*19a0*/  IADD3 R152, P5, PT, R153, R250, RZ ;  /* 0x000000fa99987210 */ /* 0x000fe40007fbe0ff */
[----:B------:R-:W-:Y:S02]  /*19b0*/  LEA.HI.X.SX32 R151, R151, R36, 0x1, P6 ;  /* 0x0000002497977211 */ /* 0x000fe400030f0eff */
[C---:B------:R-:W-:Y:S02]  /*19c0*/  IADD3 R154, P6, PT, R169.reuse, R250, RZ ;  /* 0x000000faa99a7210 */ /* 0x040fe40007fde0ff */
[-C--:B------:R-:W-:Y:S01]  /*19d0*/  LEA.HI.X.SX32 R153, R169, R36.reuse, 0x1, P5 ;  /* 0x00000024a9997211 */ /* 0x080fe200028f0eff */
[----:B------:R-:W-:Y:S01]  /*19e0*/  IMAD R169, R0, 0x4c, RZ ;  /* 0x0000004c00a97824 */ /* 0x000fe200078e02ff */
[----:B------:R-:W-:-:S02]  /*19f0*/  LEA.HI.X.SX32 R155, R161, R36, 0x1, P6 ;  /* 0x00000024a19b7211 */ /* 0x000fc400030f0eff */
[----:B------:R-:W-:Y:S02]  /*1a00*/  IADD3 RZ, P6, PT, R159, R250, RZ ;  /* 0x000000fa9fff7210 */ /* 0x000fe40007fde0ff */
[C---:B------:R-:W-:Y:S02]  /*1a10*/  LEA R157, R0.reuse, -R0, 0x4 ;  /* 0x80000000009d7211 */ /* 0x040fe400078e20ff */
[----:B------:R-:W-:Y:S02]  /*1a20*/  IADD3 R156, P5, PT, R161, R250, RZ ;  /* 0x000000faa19c7210 */ /* 0x000fe40007fbe0ff */
[----:B------:R-:W-:Y:S01]  /*1a30*/  LEA.HI.X.SX32 R159, R175, R36, 0x1, P1 ;  /* 0x00000024af9f7211 */ /* 0x000fe200008f0eff */
[----:B------:R-:W-:Y:S01]  /*1a40*/  IMAD R175, R0, 0x9c, RZ ;  /* 0x0000009c00af7824 */ /* 0x000fe200078e02ff */
[----:B------:R-:W-:Y:S02]  /*1a50*/  IADD3 R160, P1, PT, R169, R250, RZ ;  /* 0x000000faa9a07210 */ /* 0x000fe40007f3e0ff */
[----:B------:R-:W-:-:S02]  /*1a60*/  LEA.HI.X.SX32 R157, R157, R36, 0x1, P5 ;  /* 0x000000249d9d7211 */ /* 0x000fc400028f0eff */
[----:B------:R-:W-:Y:S02]  /*1a70*/  IADD3 RZ, P5, PT, R163, R250, RZ ;  /* 0x000000faa3ff7210 */ /* 0x000fe40007fbe0ff */
[----:B------:R-:W-:Y:S02]  /*1a80*/  LEA.HI.X.SX32 R161, R165, R36, 0x1, P1 ;  /* 0x00000024a5a17211 */ /* 0x000fe400008f0eff */
[C---:B------:R-:W-:Y:S02]  /*1a90*/  SHF.L.U32 R163, R0.reuse, 0x2, RZ ;  /* 0x0000000200a37819 */ /* 0x040fe400000006ff */
[C---:B------:R-:W-:Y:S02]  /*1aa0*/  LEA R162, P1, R0.reuse, R250, 0x3 ;  /* 0x000000fa00a27211 */ /* 0x040fe400078218ff */
[-C--:B------:R-:W-:Y:S01]  /*1ab0*/  LEA.HI.X.SX32 R165, R169, R36.reuse, 0x1, P2 ;  /* 0x00000024a9a57211 */ /* 0x080fe200010f0eff */
[----:B------:R-:W-:Y:S01]  /*1ac0*/  IMAD R169, R0, 0xb8, RZ ;  /* 0x000000b800a97824 */ /* 0x000fe200078e02ff */
[----:B------:R-:W-:-:S02]  /*1ad0*/  LEA.HI.X.SX32 R163, R163, R36, 0x1, P1 ;  /* 0x00000024a3a37211 */ /* 0x000fc400008f0eff */
[-C--:B------:R-:W-:Y:S01]  /*1ae0*/  IADD3 R166, P1, PT, R179, R250.reuse, RZ ;  /* 0x000000fab3a67210 */ /* 0x080fe20007f3e0ff */
[C---:B------:R-:W-:Y:S01]  /*1af0*/  IMAD R179, R0.reuse, 0xc8, RZ ;  /* 0x000000c800b37824 */ /* 0x040fe200078e02ff */
[----:B------:R-:W-:Y:S01]  /*1b00*/  IADD3 RZ, P2, PT, R175, R250, RZ ;  /* 0x000000faafff7210 */ /* 0x000fe20007f5e0ff */
[----:B------:R-:W-:Y:S01]  /*1b10*/  IMAD R175, R0, 0x6c, RZ ;  /* 0x0000006c00af7824 */ /* 0x000fe200078e02ff */
[----:B------:R-:W-:Y:S02]  /*1b20*/  LEA.HI.X.SX32 R167, R167, R36, 0x1, P1 ;  /* 0x00000024a7a77211 */ /* 0x000fe400008f0eff */
[----:B------:R-:W-:Y:S02]  /*1b30*/  IADD3 R168, P1, PT, R169, R250, RZ ;  /* 0x000000faa9a87210 */ /* 0x000fe40007f3e0ff */
[-C--:B------:R-:W-:Y:S02]  /*1b40*/  LEA.HI.X.SX32 R201, R201, R36.reuse, 0x1, P3 ;  /* 0x00000024c9c97211 */ /* 0x080fe400018f0eff */
[----:B------:R-:W-:-:S02]  /*1b50*/  LEA.HI.X.SX32 R169, R183, R36, 0x1, P1 ;  /* 0x00000024b7a97211 */ /* 0x000fc400008f0eff */
[-C--:B------:R-:W-:Y:S01]  /*1b60*/  IADD3 R170, P1, PT, R179, R250.reuse, RZ ;  /* 0x000000fab3aa7210 */ /* 0x080fe20007f3e0ff */
[----:B------:R-:W-:Y:S01]  /*1b70*/  IMAD R179, R0, 0xf8, RZ ;  /* 0x000000f800b37824 */ /* 0x000fe200078e02ff */
[----:B------:R-:W-:Y:S02]  /*1b80*/  IADD3 R202, P3, PT, R223, R250, RZ ;  /* 0x000000fadfca7210 */ /* 0x000fe40007f7e0ff */
[----:B------:R-:W-:Y:S02]  /*1b90*/  LEA.HI.X.SX32 R171, R171, R36, 0x1, P1 ;  /* 0x00000024abab7211 */ /* 0x000fe400008f0eff */
[----:B------:R-:W-:Y:S02]  /*1ba0*/  IADD3 R172, P1, PT, R175, R250, RZ ;  /* 0x000000faafac7210 */ /* 0x000fe40007f3e0ff */
[-C--:B------:R-:W-:Y:S02]  /*1bb0*/  LEA.HI.X.SX32 R213, R213, R36.reuse, 0x1, P5 ;  /* 0x00000024d5d57211 */ /* 0x080fe400028f0eff */
[----:B------:R-:W-:-:S02]  /*1bc0*/  LEA.HI.X.SX32 R173, R173, R36, 0x1, P1 ;  /* 0x00000024adad7211 */ /* 0x000fc400008f0eff */
[-C--:B------:R-:W-:Y:S01]  /*1bd0*/  IADD3 R174, P1, PT, R189, R250.reuse, RZ ;  /* 0x000000fabdae7210 */ /* 0x080fe20007f3e0ff */
[C---:B------:R-:W-:Y:S01]  /*1be0*/  IMAD R189, R0.reuse, 0x25, RZ ;  /* 0x0000002500bd7824 */ /* 0x040fe200078e02ff */
[----:B------:R-:W-:Y:S02]  /*1bf0*/  IADD3 R214, P5, PT, R215, R250, RZ ;  /* 0x000000fad7d67210 */ /* 0x000fe40007fbe0ff */
[----:B------:R-:W-:Y:S02]  /*1c00*/  LEA.HI.X.SX32 R175, R175, R36, 0x1, P1 ;  /* 0x00000024afaf7211 */ /* 0x000fe400008f0eff */
[----:B------:R-:W-:Y:S01]  /*1c10*/  IADD3 R176, P1, PT, R199, R250, RZ ;  /* 0x000000fac7b07210 */ /* 0x000fe20007f3e0ff */
[----:B------:R-:W-:Y:S01]  /*1c20*/  IMAD R199, R0, 0x55, RZ ;  /* 0x0000005500c77824 */ /* 0x000fe200078e02ff */
[-C--:B------:R-:W-:Y:S02]  /*1c30*/  LEA.HI.X.SX32 R205, R205, R36.reuse, 0x1, P4 ;  /* 0x00000024cdcd7211 */ /* 0x080fe400020f0eff */
[----:B------:R-:W-:-:S02]  /*1c40*/  LEA.HI.X.SX32 R177, R177, R36, 0x1, P1 ;  /* 0x00000024b1b17211 */ /* 0x000fc400008f0eff */
[-C--:B------:R-:W-:Y:S02]  /*1c50*/  IADD3 R178, P1, PT, R179, R250.reuse, RZ ;  /* 0x000000fab3b27210 */ /* 0x080fe40007f3e0ff */
[----:B------:R-:W-:Y:S02]  /*1c60*/  IADD3 R206, P4, PT, R219, R250, RZ ;  /* 0x000000fadbce7210 */ /* 0x000fe40007f9e0ff */
[----:B------:R-:W-:Y:S02]  /*1c70*/  LEA.HI.X.SX32 R179, R221, R36, 0x1, P1 ;  /* 0x00000024ddb37211 */ /* 0x000fe400008f0eff */
[----:B------:R-:W-:Y:S01]  /*1c80*/  IADD3 R180, P1, PT, R203, R250, RZ ;  /* 0x000000facbb47210 */ /* 0x000fe20007f3e0ff */
[----:B------:R-:W-:Y:S01]  /*1c90*/  IMAD R203, R0, 0x5d, RZ ;  /* 0x0000005d00cb7824 */ /* 0x000fe200078e02ff */
[-C--:B------:R-:W-:Y:S02]  /*1ca0*/  LEA.HI.X.SX32 R219, R219, R36.reuse, 0x1, P2 ;  /* 0x00000024dbdb7211 */ /* 0x080fe400010f0eff */
[----:B------:R-:W-:-:S02]  /*1cb0*/  LEA.HI.X.SX32 R181, R181, R36, 0x1, P1 ;  /* 0x00000024b5b57211 */ /* 0x000fc400008f0eff */
[----:B------:R-:W-:Y:S02]  /*1cc0*/  IADD3 R182, P1, PT, R183, R250, RZ ;  /* 0x000000fab7b67210 */ /* 0x000fe40007f3e0ff */
[-C--:B------:R-:W-:Y:S02]  /*1cd0*/  LEA.HI.X.SX32 R203, R203, R36.reuse, 0x1, P3 ;  /* 0x00000024cbcb7211 */ /* 0x080fe400018f0eff */
[C---:B------:R-:W-:Y:S02]  /*1ce0*/  LEA.HI.X.SX32 R183, R211.reuse, R36, 0x1, P1 ;  /* 0x00000024d3b77211 */ /* 0x040fe400008f0eff */
[-C--:B------:R-:W-:Y:S01]  /*1cf0*/  IADD3 R184, P1, PT, R211, R250.reuse, RZ ;  /* 0x000000fad3b87210 */ /* 0x080fe20007f3e0ff */
[----:B------:R-:W-:Y:S01]  /*1d00*/  IMAD R211, R0, 0xca, RZ ;  /* 0x000000ca00d37824 */ /* 0x000fe200078e02ff */
[----:B------:R-:W-:Y:S02]  /*1d10*/  IADD3 R224, P3, PT, R224, R250, RZ ;  /* 0x000000fae0e07210 */ /* 0x000fe40007f7e0ff */
[----:B------:R-:W-:-:S02]  /*1d20*/  LEA.HI.X.SX32 R185, R185, R36, 0x1, P1 ;  /* 0x00000024b9b97211 */ /* 0x000fc400008f0eff */
[----:B------:R-:W-:Y:S02]  /*1d30*/  IADD3 R186, P1, PT, R187, R250, RZ ;  /* 0x000000fabbba7210 */ /* 0x000fe40007f3e0ff */
[-C--:B------:R-:W-:Y:S02]  /*1d40*/  LEA.HI.X.SX32 R215, R164, R36.reuse, 0x1, P5 ;  /* 0x00000024a4d77211 */ /* 0x080fe400028f0eff */
[----:B------:R-:W-:Y:S02]  /*1d50*/  LEA.HI.X.SX32 R187, R189, R36, 0x1, P1 ;  /* 0x00000024bdbb7211 */ /* 0x000fe400008f0eff */
[-C--:B------:R-:W-:Y:S01]  /*1d60*/  IADD3 R188, P1, PT, R221, R250.reuse, RZ ;  /* 0x000000faddbc7210 */ /* 0x080fe20007f3e0ff */
[----:B------:R-:W-:Y:S01]  /*1d70*/  IMAD R221, R0, 0xfa, RZ ;  /* 0x000000fa00dd7824 */ /* 0x000fe200078e02ff */
[----:B------:R-:W-:Y:S02]  /*1d80*/  IADD3 R228, P5, PT, R228, R250, RZ ;  /* 0x000000fae4e47210 */ /* 0x000fe40007fbe0ff */
[----:B------:R-:W-:-:S02]  /*1d90*/  LEA.HI.X.SX32 R189, R233, R36, 0x1, P1 ;  /* 0x00000024e9bd7211 */ /* 0x000fc400008f0eff */
[-C--:B------:R-:W-:Y:S02]  /*1da0*/  IADD3 R190, P1, PT, R233, R250.reuse, RZ ;  /* 0x000000fae9be7210 */ /* 0x080fe40007f3e0ff */
[----:B------:R-:W-:Y:S02]  /*1db0*/  IADD3 R220, P2, PT, R221, R250, RZ ;  /* 0x000000fadddc7210 */ /* 0x000fe40007f5e0ff */
[----:B------:R-:W-:Y:S02]  /*1dc0*/  LEA.HI.X.SX32 R191, R191, R36, 0x1, P1 ;  /* 0x00000024bfbf7211 */ /* 0x000fe400008f0eff */
[----:B------:R-:W-:Y:S02]  /*1dd0*/  IADD3 R192, P1, PT, R193, R250, RZ ;  /* 0x000000fac1c07210 */ /* 0x000fe40007f3e0ff */
[----:B--2---:R-:W-:Y:S02]  /*1de0*/  MOV R68, R238 ;  /* 0x000000ee00447202 */ /* 0x004fe40000000f00 */
[----:B------:R-:W-:-:S02]  /*1df0*/  LEA.HI.X.SX32 R193, R231, R36, 0x1, P1 ;  /* 0x00000024e7c17211 */ /* 0x000fc400008f0eff */
[----:B------:R-:W-:Y:S02]  /*1e00*/  IADD3 R194, P1, PT, R195, R250, RZ ;  /* 0x000000fac3c27210 */ /* 0x000fe40007f3e0ff */
[-C--:B------:R-:W-:Y:S02]  /*1e10*/  LEA.HI.X.SX32 R209, R209, R36.reuse, 0x1, P6 ;  /* 0x00000024d1d17211 */ /* 0x080fe400030f0eff */
[----:B------:R-:W-:Y:S02]  /*1e20*/  LEA.HI.X.SX32 R195, R229, R36, 0x1, P1 ;  /* 0x00000024e5c37211 */ /* 0x000fe400008f0eff */
[----:B------:R-:W-:Y:S01]  /*1e30*/  IADD3 R196, P1, PT, R197, R250, RZ ;  /* 0x000000fac5c47210 */ /* 0x000fe20007f3e0ff */
[----:B------:R0:W-:Y:S01]  /*1e40*/  STL [R1+0x8], R209 ;  /* 0x000008d101007387 */ /* 0x0001e20000100800 */
[-C--:B------:R-:W-:Y:S02]  /*1e50*/  LEA.HI.X.SX32 R207, R207, R36.reuse, 0x1, P4 ;  /* 0x00000024cfcf7211 */ /* 0x080fe400020f0eff */
[----:B------:R-:W-:-:S02]  /*1e60*/  LEA.HI.X.SX32 R197, R225, R36, 0x1, P1 ;  /* 0x00000024e1c57211 */ /* 0x000fc400008f0eff */
[----:B------:R-:W-:Y:S02]  /*1e70*/  IADD3 R198, P1, PT, R227, R250, RZ ;  /* 0x000000fae3c67210 */ /* 0x000fe40007f3e0ff */
[-C--:B------:R-:W-:Y:S02]  /*1e80*/  LEA.HI.X.SX32 R225, R80, R36.reuse, 0x1, P3 ;  /* 0x0000002450e17211 */ /* 0x080fe400018f0eff */
[-C--:B------:R-:W-:Y:S02]  /*1e90*/  LEA.HI.X.SX32 R199, R199, R36.reuse, 0x1, P1 ;  /* 0x00000024c7c77211 */ /* 0x080fe400008f0eff */
[----:B------:R-:W-:Y:S02]  /*1ea0*/  LEA.HI.X.SX32 R221, R112, R36, 0x1, P2 ;  /* 0x0000002470dd7211 */ /* 0x000fe400010f0eff */
[C---:B------:R-:W-:Y:S02]  /*1eb0*/  IADD3 R238, P3, PT, R38.reuse, R250, RZ ;  /* 0x000000fa26ee7210 */ /* 0x040fe40007f7e0ff */
[----:B------:R-:W-:Y:S01]  /*1ec0*/  LEA.HI.X.SX32 R229, R38, R36, 0x1, P5 ;  /* 0x0000002426e57211 */ /* 0x000fe200028f0eff */
[----:B------:R-:W-:Y:S01]  /*1ed0*/  IMAD R38, R0, 0x7e, RZ ;  /* 0x0000007e00267824 */ /* 0x000fe200078e02ff */
[----:B------:R-:W-:-:S02]  /*1ee0*/  IADD3 R210, P6, PT, R211, R250, RZ ;  /* 0x000000fad3d27210 */ /* 0x000fc40007fde0ff */
[-C--:B------:R-:W-:Y:S02]  /*1ef0*/  IADD3 R216, P4, PT, R217, R250.reuse, RZ ;  /* 0x000000fad9d87210 */ /* 0x080fe40007f9e0ff */
[-C--:B------:R-:W-:Y:S02]  /*1f00*/  IADD3 R222, P1, PT, R222, R250.reuse, RZ ;  /* 0x000000fadede7210 */ /* 0x080fe40007f3e0ff */
[----:B------:R-:W-:Y:S02]  /*1f10*/  IADD3 R232, P2, PT, R232, R250, RZ ;  /* 0x000000fae8e87210 */ /* 0x000fe40007f5e0ff */
[-C--:B------:R-:W-:Y:S02]  /*1f20*/  LEA.HI.X.SX32 R211, R200, R36.reuse, 0x1, P6 ;  /* 0x00000024c8d37211 */ /* 0x080fe400030f0eff */
[-C--:B------:R-:W-:Y:S02]  /*1f30*/  LEA.HI.X.SX32 R217, R158, R36.reuse, 0x1, P4 ;  /* 0x000000249ed97211 */ /* 0x080fe400020f0eff */
[----:B------:R-:W-:-:S02]  /*1f40*/  LEA.HI.X.SX32 R223, R108, R36, 0x1, P1 ;  /* 0x000000246cdf7211 */ /* 0x000fc400008f0eff */
[----:B------:R-:W-:Y:S02]  /*1f50*/  LEA.HI.X.SX32 R233, R40, R36, 0x1, P2 ;  /* 0x0000002428e97211 */ /* 0x000fe400010f0eff */
[----:B------:R-:W-:Y:S01]  /*1f60*/  MOV R208, R244 ;  /* 0x000000f400d07202 */ /* 0x000fe20000000f00 */
[----:B------:R-:W-:Y:S01]  /*1f70*/  IMAD R244, R0, 0xce, RZ ;  /* 0x000000ce00f47824 */ /* 0x000fe200078e02ff */
[-C--:B------:R-:W-:Y:S02]  /*1f80*/  IADD3 R226, P6, PT, R226, R250.reuse, RZ ;  /* 0x000000fae2e27210 */ /* 0x080fe40007fde0ff */
[-C--:B------:R-:W-:Y:S01]  /*1f90*/  IADD3 R230, P4, PT, R80, R250.reuse, RZ ;  /* 0x000000fa50e67210 */ /* 0x080fe20007f9e0ff */
[----:B------:R-:W-:Y:S01]  /*1fa0*/  IMAD R80, R0, 0x57, RZ ;  /* 0x0000005700507824 */ /* 0x000fe200078e02ff */
[----:B------:R-:W-:Y:S02]  /*1fb0*/  IADD3 R234, P1, PT, R234, R250, RZ ;  /* 0x000000faeaea7210 */ /* 0x000fe40007f3e0ff */
[----:B------:R-:W-:-:S02]  /*1fc0*/  LEA R40, R0, -R0, 0x6 ;  /* 0x8000000000287211 */ /* 0x000fc400078e30ff */
[----:B------:R-:W-:Y:S02]  /*1fd0*/  IADD3 R246, P2, PT, R38, R250, RZ ;  /* 0x000000fa26f67210 */ /* 0x000fe40007f5e0ff */
[----:B------:R-:W-:Y:S02]  /*1fe0*/  MOV R69, R239 ;  /* 0x000000ef00457202 */ /* 0x000fe40000000f00 */
[-C--:B------:R-:W-:Y:S01]  /*1ff0*/  LEA.HI.X.SX32 R231, R84, R36.reuse, 0x1, P4 ;  /* 0x0000002454e77211 */ /* 0x080fe200020f0eff */
[----:B------:R-:W-:Y:S01]  /*2000*/  IMAD R84, R0, 0x4f, RZ ;  /* 0x0000004f00547824 */ /* 0x000fe200078e02ff */
[-C--:B------:R-:W-:Y:S01]  /*2010*/  LEA.HI.X.SX32 R227, R44, R36.reuse, 0x1, P6 ;  /* 0x000000242ce37211 */ /* 0x080fe200030f0eff */
[----:B------:R-:W-:Y:S01]  /*2020*/  IMAD R44, R0, 0x5f, RZ ;  /* 0x0000005f002c7824 */ /* 0x000fe200078e02ff */
[-C--:B------:R-:W-:Y:S01]  /*2030*/  LEA.HI.X.SX32 R247, R40, R36.reuse, 0x1, P2 ;  /* 0x0000002428f77211 */ /* 0x080fe200010f0eff */
[----:B------:R-:W-:Y:S01]  /*2040*/  IMAD R40, R0, 0x67, RZ ;  /* 0x0000006700287824 */ /* 0x000fe200078e02ff */
[-C--:B------:R-:W-:Y:S01]  /*2050*/  LEA.HI.X.SX32 R235, R38, R36.reuse, 0x1, P1 ;  /* 0x0000002426eb7211 */ /* 0x080fe200008f0eff */
[----:B------:R-:W-:Y:S01]  /*2060*/  IMAD R38, R0, 0x6f, RZ ;  /* 0x0000006f00267824 */ /* 0x000fe200078e02ff */
[----:B------:R-:W-:Y:S01]  /*2070*/  LEA.HI.X.SX32 R239, R204, R36, 0x1, P3 ;  /* 0x00000024ccef7211 */ /* 0x000fe200018f0eff */
[----:B------:R-:W-:Y:S01]  /*2080*/  IMAD R0, R0, 0x77, RZ ;  /* 0x0000007700007824 */ /* 0x000fe200078e02ff */
[----:B------:R-:W-:-:S02]  /*2090*/  IADD3 R236, P4, PT, R236, R250, RZ ;  /* 0x000000faecec7210 */ /* 0x000fc40007f9e0ff */
[-C--:B------:R-:W-:Y:S02]  /*20a0*/  IADD3 R240, P6, PT, R240, R250.reuse, RZ ;  /* 0x000000faf0f07210 */ /* 0x080fe40007fde0ff */
[-C--:B------:R-:W-:Y:S02]  /*20b0*/  IADD3 R242, P3, PT, R242, R250.reuse, RZ ;  /* 0x000000faf2f27210 */ /* 0x080fe40007f7e0ff */
[-C--:B------:R-:W-:Y:S02]  /*20c0*/  IADD3 R244, P5, PT, R244, R250.reuse, RZ ;  /* 0x000000faf4f47210 */ /* 0x080fe40007fbe0ff */
[-C--:B------:R-:W-:Y:S02]  /*20d0*/  IADD3 R248, P2, PT, R248, R250.reuse, RZ ;  /* 0x000000faf8f87210 */ /* 0x080fe40007f5e0ff */
[----:B------:R-:W-:Y:S02]  /*20e0*/  IADD3 R250, P1, PT, R251, R250, RZ ;  /* 0x000000fafbfa7210 */ /* 0x000fe40007f3e0ff */
[----:B0-----:R-:W-:-:S02]  /*20f0*/  MOV R209, R245 ;  /* 0x000000f500d17202 */ /* 0x001fc40000000f00 */
[-C--:B------:R-:W-:Y:S02]  /*2100*/  LEA.HI.X.SX32 R251, R0, R36.reuse, 0x1, P1 ;  /* 0x0000002400fb7211 */ /* 0x080fe400008f0eff */
[----:B------:R-:W0:Y:S01]  /*2110*/  LDS R0, [UR7] ;  /* 0x00000007ff007984 */ /* 0x000e220008000800 */
[-C--:B------:R-:W-:Y:S02]  /*2120*/  LEA.HI.X.SX32 R237, R84, R36.reuse, 0x1, P4 ;  /* 0x0000002454ed7211 */ /* 0x080fe400020f0eff */
[-C--:B------:R-:W-:Y:S01]  /*2130*/  LEA.HI.X.SX32 R241, R80, R36.reuse, 0x1, P6 ;  /* 0x0000002450f17211 */ /* 0x080fe200030f0eff */
[----:B------:R-:W-:Y:S01]  /*2140*/  BAR.SYNC.DEFER_BLOCKING 0x0 ;  /* 0x0000000000007b1d */ /* 0x000fe20000010000 */
[-C--:B------:R-:W-:Y:S02]  /*2150*/  LEA.HI.X.SX32 R243, R44, R36.reuse, 0x1, P3 ;  /* 0x000000242cf37211 */ /* 0x080fe400018f0eff */
[-C--:B------:R-:W-:Y:S02]  /*2160*/  LEA.HI.X.SX32 R245, R40, R36.reuse, 0x1, P5 ;  /* 0x0000002428f57211 */ /* 0x080fe400028f0eff */
[----:B------:R-:W-:-:S03]  /*2170*/  LEA.HI.X.SX32 R249, R38, R36, 0x1, P2 ;  /* 0x0000002426f97211 */ /* 0x000fc600010f0eff */
[----:B------:R-:W2:Y:S01]  /*2180*/  LDC R36, c[0x0][0x380] ;  /* 0x0000e000ff247b82 */ /* 0x000ea20000000800 */
[----:B-1----:R-:W-:Y:S01]  /*2190*/  UIMAD UR8, UR12, UR8, URZ ;  /* 0x000000080c0872a4 */ /* 0x002fe2000f8e02ff */
[----:B------:R-:W5:Y:S06]  /*21a0*/  LDG.E.U16 R2, desc[UR16][R2.64] ;  /* 0x0000001002027981 */ /* 0x000f6c000c1e1500 */
[----:B------:R-:W1:Y:S01]  /*21b0*/  LDC R38, c[0x0][0x380] ;  /* 0x0000e000ff267b82 */ /* 0x000e620000000800 */
[----:B------:R-:W5:Y:S04]  /*21c0*/  LDG.E.U16 R4, desc[UR16][R4.64] ;  /* 0x0000001004047981 */ /* 0x000f68000c1e1500 */
[----:B------:R3:W5:Y:S04]  /*21d0*/  LDG.E.U16 R6, desc[UR16][R6.64] ;  /* 0x0000001006067981 */ /* 0x000768000c1e1500 */
[----:B------:R-:W5:Y:S04]  /*21e0*/  LDG.E.U16 R3, desc[UR16][R68.64] ;  /* 0x0000001044037981 */ /* 0x000f68000c1e1500 */
[----:B------:R-:W5:Y:S04]  /*21f0*/  LDG.E.U16 R5, desc[UR16][R208.64] ;  /* 0x00000010d0057981 */ /* 0x000f68000c1e1500 */
[----:B------:R4:W5:Y:S04]  /*2200*/  LDG.E.U16 R42, desc[UR16][R42.64] ;  /* 0x000000102a2a7981 */ /* 0x000968000c1e1500 */
[----:B------:R-:W2:Y:S04]  /*2210*/  LDL.LU.64 R68, [R1+0x10] ;  /* 0x0000100001447983 */ /* 0x000ea80000300a00 */
[----:B------:R-:W2:Y:S01]  /*2220*/  LDL.LU.64 R208, [R1] ;  /* 0x0000000001d07983 */ /* 0x000ea20000300a00 */
[----:B---3--:R-:W-:Y:S01]  /*2230*/  IMAD R7, R252, UR9, RZ ;  /* 0x00000009fc077c24 */ /* 0x008fe2000f8e02ff */
[----:B------:R-:W-:-:S02]  /*2240*/  USHF.L.U32 UR8, UR8, 0x1, URZ ;  /* 0x0000000108087899 */ /* 0x000fc400080006ff */
[----:B------:R3:W5:Y:S02]  /*2250*/  LDG.E.U16 R10, desc[UR16][R10.64] ;  /* 0x000000100a0a7981 */ /* 0x000764000c1e1500 */
[----:B------:R-:W-:Y:S01]  /*2260*/  SHF.L.U32 R7, R7, 0x1, RZ ;  /* 0x0000000107077819 */ /* 0x000fe200000006ff */
[----:B----4-:R-:W4:Y:S01]  /*2270*/  S2R R43, SR_TID.X ;  /* 0x00000000002b7919 */ /* 0x010f220000002100 */
[----:B------:R-:W-:Y:S01]  /*2280*/  UIMAD UR10, UR12, UR10, URZ ;  /* 0x0000000a0c0a72a4 */ /* 0x000fe2000f8e02ff */
[----:B------:R0:W5:Y:S01]  /*2290*/  LDG.E.U16 R8, desc[UR16][R8.64] ;  /* 0x0000001008087981 */ /* 0x000162000c1e1500 */
[----:B---3--:R-:W3:Y:S02]  /*22a0*/  LDC R11, c[0x0][0x3b8] ;  /* 0x0000ee00ff0b7b82 */ /* 0x008ee40000000800 */
[----:B------:R-:W-:Y:S01]  /*22b0*/  USHF.L.U32 UR10, UR10, 0x1, URZ ;  /* 0x000000010a0a7899 */ /* 0x000fe200080006ff */
[----:B------:R-:W5:Y:S04]  /*22c0*/  LDG.E.U16 R12, desc[UR16][R12.64] ;  /* 0x000000100c0c7981 */ /* 0x000f68000c1e1500 */
        /* <DEDUP_REMOVED lines=69> */
[----:B--2---:R-:W5:Y:S01]  /*2720*/  LDG.E.U16 R68, desc[UR16][R68.64] ;  /* 0x0000001044447981 */ /* 0x004f62000c1e1500 */
[----:B------:R-:W-:-:S03]  /*2730*/  IADD3 R208, PT, PT, R7, UR8, R36 ;  /* 0x0000000807d07c10 */ /* 0x000fc6000fffe024 */
[----:B------:R-:W5:Y:S04]  /*2740*/  LDG.E.U16 R176, desc[UR16][R176.64] ;  /* 0x00000010b0b07981 */ /* 0x000f68000c1e1500 */
[----:B------:R2:W5:Y:S04]  /*2750*/  LDG.E.U16 R7, desc[UR16][R208.64] ;  /* 0x00000010d0077981 */ /* 0x000568000c1e1500 */
[----:B------:R1:W5:Y:S04]  /*2760*/  LDG.E.U16 R178, desc[UR16][R178.64] ;  /* 0x00000010b2b27981 */ /* 0x000368000c1e1500 */
[----:B------:R1:W5:Y:S04]  /*2770*/  LDG.E.U16 R180, desc[UR16][R180.64] ;  /* 0x00000010b4b47981 */ /* 0x000368000c1e1500 */
[----:B------:R-:W4:Y:S01]  /*2780*/  LDL.LU R209, [R1+0x8] ;  /* 0x0000080001d17983 */ /* 0x000f220000300800 */
[----:B0-----:R-:W-:-:S03]  /*2790*/  IMAD R9, R252, UR11, RZ ;  /* 0x0000000bfc097c24 */ /* 0x001fc6000f8e02ff */
[----:B------:R0:W5:Y:S02]  /*27a0*/  LDG.E.U16 R184, desc[UR16][R184.64] ;  /* 0x00000010b8b87981 */ /* 0x000164000c1e1500 */
[----:B------:R-:W-:Y:S02]  /*27b0*/  SHF.L.U32 R9, R9, 0x1, RZ ;  /* 0x0000000109097819 */ /* 0x000fe400000006ff */
[----:B------:R0:W5:Y:S02]  /*27c0*/  LDG.E.U16 R182, desc[UR16][R182.64] ;  /* 0x00000010b6b67981 */ /* 0x000164000c1e1500 */
[----:B-1----:R-:W-:Y:S02]  /*27d0*/  IADD3 R9, PT, PT, R9, UR10, R38 ;  /* 0x0000000a09097c10 */ /* 0x002fe4000fffe026 */
[----:B------:R0:W5:Y:S02]  /*27e0*/  LDG.E.U16 R186, desc[UR16][R186.64] ;  /* 0x00000010baba7981 */ /* 0x000164000c1e1500 */
[C---:B---3--:R-:W-:Y:S01]  /*27f0*/  LEA R38, R11.reuse, R9, 0x7 ;  /* 0x000000090b267211 */ /* 0x048fe200078e38ff */
[C-C-:B------:R-:W-:Y:S01]  /*2800*/  IMAD R36, R11.reuse, 0x90, R9.reuse ;  /* 0x000000900b247824 */ /* 0x140fe200078e0209 */
[----:B------:R0:W5:Y:S01]  /*2810*/  LDG.E.U16 R188, desc[UR16][R188.64] ;  /* 0x00000010bcbc7981 */ /* 0x000162000c1e1500 */
[----:B------:R-:W-:-:S02]  /*2820*/  IMAD R40, R11, 0x82, R9 ;  /* 0x000000820b287824 */ /* 0x000fc400078e0209 */
[C-C-:B------:R-:W-:Y:S01]  /*2830*/  IMAD R44, R11.reuse, 0x92, R9.reuse ;  /* 0x000000920b2c7824 */ /* 0x140fe200078e0209 */
[----:B------:R-:W-:Y:S01]  /*2840*/  R2UR UR8, R0 ;  /* 0x00000000000872ca */ /* 0x000fe200000e0000 */
[C-C-:B------:R-:W-:Y:S01]  /*2850*/  IMAD R218, R11.reuse, 0x9c, R9.reuse ;  /* 0x0000009c0bda7824 */ /* 0x140fe200078e0209 */
[----:B------:R0:W5:Y:S01]  /*2860*/  LDG.E.U16 R190, desc[UR16][R190.64] ;  /* 0x00000010bebe7981 */ /* 0x000162000c1e1500 */
[C-C-:B------:R-:W-:Y:S02]  /*2870*/  IMAD R80, R11.reuse, 0x84, R9.reuse ;  /* 0x000000840b507824 */ /* 0x140fe400078e0209 */
[C-C-:B------:R-:W-:Y:S01]  /*2880*/  IMAD R108, R11.reuse, 0x86, R9.reuse ;  /* 0x000000860b6c7824 */ /* 0x140fe200078e0209 */
[----:B------:R0:W5:Y:S01]  /*2890*/  LDG.E.U16 R192, desc[UR16][R192.64] ;  /* 0x00000010c0c07981 */ /* 0x000162000c1e1500 */
[C-C-:B------:R-:W-:Y:S02]  /*28a0*/  IMAD R158, R11.reuse, 0x88, R9.reuse ;  /* 0x000000880b9e7824 */ /* 0x140fe400078e0209 */
[C-C-:B------:R-:W-:Y:S01]  /*28b0*/  IMAD R200, R11.reuse, 0x8a, R9.reuse ;  /* 0x0000008a0bc87824 */ /* 0x140fe200078e0209 */
[----:B------:R0:W5:Y:S01]  /*28c0*/  LDG.E.U16 R194, desc[UR16][R194.64] ;  /* 0x00000010c2c27981 */ /* 0x000162000c1e1500 */
[----:B------:R-:W-:-:S02]  /*28d0*/  IMAD R204, R11, 0x8c, R9 ;  /* 0x0000008c0bcc7824 */ /* 0x000fc400078e0209 */
[C-C-:B--2---:R-:W-:Y:S01]  /*28e0*/  IMAD R208, R11.reuse, 0x8e, R9.reuse ;  /* 0x0000008e0bd07824 */ /* 0x144fe200078e0209 */
[----:B------:R0:W5:Y:S01]  /*28f0*/  LDG.E.U16 R196, desc[UR16][R196.64] ;  /* 0x00000010c4c47981 */ /* 0x000162000c1e1500 */
[C-C-:B------:R-:W-:Y:S02]  /*2900*/  IMAD R84, R11.reuse, 0x94, R9.reuse ;  /* 0x000000940b547824 */ /* 0x140fe400078e0209 */
[C-C-:B------:R-:W-:Y:S01]  /*2910*/  IMAD R112, R11.reuse, 0x96, R9.reuse ;  /* 0x000000960b707824 */ /* 0x140fe200078e0209 */
[----:B------:R0:W5:Y:S01]  /*2920*/  LDG.E.U16 R206, desc[UR16][R206.64] ;  /* 0x00000010cece7981 */ /* 0x000162000c1e1500 */
[C-C-:B------:R-:W-:Y:S02]  /*2930*/  IMAD R164, R11.reuse, 0x98, R9.reuse ;  /* 0x000000980ba47824 */ /* 0x140fe400078e0209 */
[----:B------:R-:W-:Y:S01]  /*2940*/  IMAD R212, R11, 0x9a, R9 ;  /* 0x0000009a0bd47824 */ /* 0x000fe200078e0209 */
[----:B----4-:R-:W-:Y:S01]  /*2950*/  SHF.R.U32.HI R9, RZ, 0x5, R43 ;  /* 0x00000005ff097819 */ /* 0x010fe2000001162b */
[----:B------:R0:W5:Y:S03]  /*2960*/  LDG.E.U16 R198, desc[UR16][R198.64] ;  /* 0x00000010c6c67981 */ /* 0x000166000c1e1500 */
[----:B------:R-:W-:Y:S01]  /*2970*/  R2UR UR6, R9 ;  /* 0x00000000090672ca */ /* 0x000fe200000e0000 */
[----:B------:R0:W5:Y:S01]  /*2980*/  LDG.E.U16 R202, desc[UR16][R202.64] ;  /* 0x00000010caca7981 */ /* 0x000162000c1e1500 */
[----:B------:R-:W-:-:S02]  /*2990*/  SHF.L.U32 R9, R43, 0x1, RZ ;  /* 0x000000012b097819 */ /* 0x000fc400000006ff */
[----:B------:R-:W-:Y:S01]  /*29a0*/  LOP3.LUT R0, R43, 0xc0, RZ, 0xc0, !PT ;  /* 0x000000c02b007812 */ /* 0x000fe200078ec0ff */
[----:B------:R0:W5:Y:S01]  /*29b0*/  LDG.E.U16 R210, desc[UR16][R210.64] ;  /* 0x00000010d2d27981 */ /* 0x000162000c1e1500 */
[----:B------:R-:W-:-:S03]  /*29c0*/  LOP3.LUT R11, R9, 0x7e, RZ, 0xc0, !PT ;  /* 0x0000007e090b7812 */ /* 0x000fc600078ec0ff */
[----:B------:R0:W5:Y:S01]  /*29d0*/  LDG.E.U16 R214, desc[UR16][R214.64] ;  /* 0x00000010d6d67981 */ /* 0x000162000c1e1500 */
[----:B------:R-:W-:-:S03]  /*29e0*/  LEA R9, R0, R11, 0x8 ;  /* 0x0000000b00097211 */ /* 0x000fc600078e40ff */
[----:B------:R0:W5:Y:S04]  /*29f0*/  LDG.E.U16 R216, desc[UR16][R216.64] ;  /* 0x00000010d8d87981 */ /* 0x000168000c1e1500 */
        /* <DEDUP_REMOVED lines=30> */
[----:B------:R0:W5:Y:S01]  /*2be0*/  LDG.E.U16 R208, desc[UR16][R208.64] ;  /* 0x00000010d0d07981 */ /* 0x000162000c1e1500 */
[----:B------:R-:W-:Y:S05]  /*2bf0*/  @P0 BRA `(.L_x_5) ;  /* 0x0000000000180947 */ /* 0x000fea0003800000 */
[----:B------:R-:W-:Y:S01]  /*2c00*/  ELECT P1, URZ, PT ;  /* 0x0000000000ff782f */ /* 0x000fe20003820000 */
[----:B------:R-:W-:Y:S01]  /*2c10*/  HFMA2 R13, -RZ, RZ, 0, 5.9604644775390625e-08 ;  /* 0x00000001ff0d7431 */ /* 0x000fe200000001ff */
[----:B------:R-:W-:Y:S01]  /*2c20*/  UMOV UR5, 0x40 ;  /* 0x0000004000057882 */ /* 0x000fe20000000000 */
[----:B------:R-:W-:Y:S01]  /*2c30*/  UVIRTCOUNT.DEALLOC.SMPOOL 0x80 ;  /* 0x000000800000784c */ /* 0x000fe20000000000 */
[----:B------:R-:W-:-:S09]  /*2c40*/  ULEA UR5, UR4, UR5, 0x18 ;  /* 0x0000000504057291 */ /* 0x000fd2000f8ec0ff */
[----:B------:R1:W-:Y:S03]  /*2c50*/  @P1 STS.U8 [UR5], R13 ;  /* 0x0000000dff001988 */ /* 0x0003e60008000005 */
.L_x_5:
[----:B------:R-:W2:Y:S01]  /*2c60*/  LDC R21, c[0x0][0x3c4] ;  /* 0x0000f100ff157b82 */ /* 0x000ea20000000800 */
[----:B-----5:R3:W-:Y:S01]  /*2c70*/  STS.U16 [R9+UR7], R7 ;  /* 0x0000000709007988 */ /* 0x0207e20008000407 */
[C---:B-1----:R-:W-:Y:S01]  /*2c80*/  LOP3.LUT R13, R9.reuse, 0x20, RZ, 0x3c, !PT ;  /* 0x00000020090d7812 */ /* 0x042fe200078e3cff */
[----:B------:R-:W1:Y:S01]  /*2c90*/  LDCU UR4, c[0x0][0x3c0] ;  /* 0x00007800ff0477ac */ /* 0x000e620008000800 */
[----:B------:R-:W-:Y:S01]  /*2ca0*/  PRMT R25, RZ, 0x7610, R25 ;  /* 0x00007610ff197816 */ /* 0x000fe20000000019 */
[----:B------:R4:W-:Y:S01]  /*2cb0*/  STS.U16 [R9+UR7+0x400], R2 ;  /* 0x0004000209007988 */ /* 0x0009e20008000407 */
[----:B------:R-:W-:Y:S01]  /*2cc0*/  PRMT R31, RZ, 0x7610, R31 ;  /* 0x00007610ff1f7816 */ /* 0x000fe2000000001f */
[----:B------:R-:W0:Y:S01]  /*2cd0*/  LDCU UR5, c[0x0][0x3c8] ;  /* 0x00007900ff0577ac */ /* 0x000e220008000800 */
[----:B------:R-:W1:Y:S01]  /*2ce0*/  S2UR UR11, SR_CTAID.Y ;  /* 0x00000000000b79c3 */ /* 0x000e620000002600 */
[----:B------:R2:W-:Y:S01]  /*2cf0*/  STS.U16 [R9+UR7+0x800], R4 ;  /* 0x0008000409007988 */ /* 0x0005e20008000407 */
[----:B------:R-:W-:Y:S01]  /*2d00*/  PRMT R27, RZ, 0x7610, R27 ;  /* 0x00007610ff1b7816 */ /* 0x000fe2000000001b */
[----:B------:R-:W-:Y:S01]  /*2d10*/  USHF.L.U32 UR14, UR6, 0x15, URZ ;  /* 0x00000015060e7899 */ /* 0x000fe200080006ff */
[----:B---3--:R-:W-:Y:S01]  /*2d20*/  LOP3.LUT R7, R9, 0x10, RZ, 0x3c, !PT ;  /* 0x0000001009077812 */ /* 0x008fe200078e3cff */
[----:B------:R-:W-:Y:S01]  /*2d30*/  STS.U16 [R9+UR7+0x1000], R6 ;  /* 0x0010000609007988 */ /* 0x000fe20008000407 */
[----:B------:R-:W-:Y:S01]  /*2d40*/  ULOP3.LUT UR18, UR6, 0x4, URZ, 0xc0, !UPT ;  /* 0x0000000406127892 */ /* 0x000fe2000f8ec0ff */
[----:B----4-:R-:W-:Y:S01]  /*2d50*/  SHF.R.U32.HI R2, RZ, 0x7, R43 ;  /* 0x00000007ff027819 */ /* 0x010fe2000001162b */
[----:B------:R-:W3:Y:S01]  /*2d60*/  LDC R15, c[0x0][0x3c4] ;  /* 0x0000f100ff0f7b82 */ /* 0x000ee20000000800 */
[----:B------:R4:W-:Y:S01]  /*2d70*/  STS.U16 [R9+UR7+0x1400], R14 ;  /* 0x0014000e09007988 */ /* 0x0009e20008000407 */
[----:B------:R-:W-:Y:S01]  /*2d80*/  ULOP3.LUT UR14, UR14, 0x600000, URZ, 0xc0, !UPT ;  /* 0x006000000e0e7892 */ /* 0x000fe2000f8ec0ff */
[----:B------:R-:W-:Y:S01]  /*2d90*/  SGXT.U32 R2, R2, 0x1 ;  /* 0x000000010202781a */ /* 0x000fe20000000000 */
[----:B------:R-:W-:Y:S01]  /*2da0*/  UMOV UR20, 0x1 ;  /* 0x0000000100147882 */ /* 0x000fe20000000000 */
[----:B------:R0:W-:Y:S01]  /*2db0*/  STS.U16 [R9+UR7+0x2800], R16 ;  /* 0x0028001009007988 */ /* 0x0001e20008000407 */
[----:B------:R-:W-:Y:S01]  /*2dc0*/  UIADD3 UR10, UPT, UPT, UR7, 0x16000, URZ ;  /* 0x00016000070a7890 */ /* 0x000fe2000fffe0ff */
[----:B------:R-:W-:Y:S01]  /*2dd0*/  PRMT R33, RZ, 0x7610, R33 ;  /* 0x00007610ff217816 */ /* 0x000fe20000000021 */
[----:B--2---:R-:W-:Y:S01]  /*2de0*/  IMAD R4, R2, R21, RZ ;  /* 0x0000001502047224 */ /* 0x004fe200078e02ff */
[----:B------:R2:W-:Y:S01]  /*2df0*/  STS.U16 [R9+UR7+0x2c00], R18 ;  /* 0x002c001209007988 */ /* 0x0005e20008000407 */
[----:B------:R-:W-:Y:S01]  /*2e00*/  LOP3.LUT R2, R43, 0x7f, RZ, 0xc0, !PT ;  /* 0x0000007f2b027812 */ /* 0x000fe200078ec0ff */
[----:B----4-:R-:W4:Y:S01]  /*2e10*/  LDC R14, c[0x0][0x3c4] ;  /* 0x0000f100ff0e7b82 */ /* 0x010f220000000800 */
[----:B------:R-:W2:Y:S01]  /*2e20*/  LDCU UR15, c[0x0][0x3f0] ;  /* 0x00007e00ff0f77ac */ /* 0x000ea20008000800 */
[----:B------:R2:W-:Y:S01]  /*2e30*/  STS.U16 [R9+UR7+0xc00], R20 ;  /* 0x000c001409007988 */ /* 0x0005e20008000407 */
[----:B------:R-:W-:Y:S01]  /*2e40*/  PRMT R29, RZ, 0x7610, R29 ;  /* 0x00007610ff1d7816 */ /* 0x000fe2000000001d */
[----:B0-----:R-:W-:Y:S01]  /*2e50*/  IMAD R2, R2, UR5, RZ ;  /* 0x0000000502027c24 */ /* 0x001fe2000f8e02ff */
[----:B-1----:R-:W-:Y:S01]  /*2e60*/  UIMAD UR4, UR11, UR4, URZ ;  /* 0x000000040b0472a4 */ /* 0x002fe2000f8e02ff */
[----:B------:R0:W-:Y:S01]  /*2e70*/  STS.U16 [R9+UR7+0x1800], R22 ;  /* 0x0018001609007988 */ /* 0x0001e20008000407 */
[----:B------:R-:W-:Y:S01]  /*2e80*/  PRMT R35, RZ, 0x7610, R35 ;  /* 0x00007610ff237816 */ /* 0x000fe20000000023 */
[----:B------:R-:W1:Y:S01]  /*2e90*/  LDC R17, c[0x0][0x3c4] ;  /* 0x0000f100ff117b82 */ /* 0x000e620000000800 */
[----:B------:R-:W-:Y:S01]  /*2ea0*/  USHF.L.U32 UR9, UR4, 0x1, URZ ;  /* 0x0000000104097899 */ /* 0x000fe200080006ff */
[----:B------:R-:W-:Y:S01]  /*2eb0*/  STS.U16 [R9+UR7+0x3000], R24 ;  /* 0x0030001809007988 */ /* 0x000fe20008000407 */
[----:B------:R-:W-:-:S03]  /*2ec0*/  UIMAD.WIDE UR4, UR4, 0x2, URZ ;  /* 0x00000002040478a5 */ /* 0x000fc6000f8e02ff */
[----:B------:R-:W-:Y:S02]  /*2ed0*/  STS.U16 [R9+UR7+0x3400], R26 ;  /* 0x0034001a09007988 */ /* 0x000fe40008000407 */
[----:B------:R-:W0:Y:S02]  /*2ee0*/  LDC R19, c[0x0][0x3c4] ;  /* 0x0000f100ff137b82 */ /* 0x000e240000000800 */
[----:B------:R-:W-:Y:S04]  /*2ef0*/  STS.U16 [R9+UR7+0x1c00], R30 ;  /* 0x001c001e09007988 */ /* 0x000fe80008000407 */
[----:B------:R-:W-:Y:S02]  /*2f00*/  STS.U16 [R9+UR7+0x3800], R32 ;  /* 0x0038002009007988 */ /* 0x000fe40008000407 */
[----:B------:R-:W0:Y:S02]  /*2f10*/  LDC R23, c[0x0][0x3c4] ;  /* 0x0000f100ff177b82 */ /* 0x000e240000000800 */
[----:B------:R-:W-:Y:S04]  /*2f20*/  STS.U16 [R9+UR7+0x3c00], R34 ;  /* 0x003c002209007988 */ /* 0x000fe80008000407 */
[----:B------:R-:W-:Y:S02]  /*2f30*/  STS.U16 [R9+UR7+0x2400], R36 ;  /* 0x0024002409007988 */ /* 0x000fe40008000407 */
[----:B------:R-:W0:Y:S02]  /*2f40*/  LDC R213, c[0x0][0x3c4] ;  /* 0x0000f100ffd57b82 */ /* 0x000e240000000800 */
[----:B------:R-:W-:Y:S06]  /*2f50*/  STS.U16 [R9+UR7+0x2000], R38 ;  /* 0x0020002609007988 */ /* 0x000fec0008000407 */
[----:B------:R-:W0:Y:S01]  /*2f60*/  LDC R37, c[0x0][0x3d8] ;  /* 0x0000f600ff257b82 */ /* 0x000e220000000800 */
[----:B------:R-:W-:Y:S07]  /*2f70*/  STS.U16 [R7+UR7+0x2080], R40 ;  /* 0x0020802807007988 */ /* 0x000fee0008000407 */
[----:B------:R-:W0:Y:S01]  /*2f80*/  LDC R39, c[0x0][0x3d8] ;  /* 0x0000f600ff277b82 */ /* 0x000e220000000800 */
[----:B------:R-:W-:Y:S07]  /*2f90*/  STS.U16 [R7+UR7+0x2480], R44 ;  /* 0x0024802c07007988 */ /* 0x000fee0008000407 */
[----:B------:R-:W0:Y:S01]  /*2fa0*/  LDC R41, c[0x0][0x3d8] ;  /* 0x0000f600ff297b82 */ /* 0x000e220000000800 */
[----:B------:R-:W-:Y:S07]  /*2fb0*/  STS.U16 [R7+UR7+0x2880], R42 ;  /* 0x0028802a07007988 */ /* 0x000fee0008000407 */
[----:B------:R-:W1:Y:S01]  /*2fc0*/  LDC R45, c[0x0][0x3d8] ;  /* 0x0000f600ff2d7b82 */ /* 0x000e620000000800 */
[----:B------:R-:W-:Y:S07]  /*2fd0*/  STS.U16 [R7+UR7+0x2c80], R46 ;  /* 0x002c802e07007988 */ /* 0x000fee0008000407 */
[----:B------:R-:W1:Y:S01]  /*2fe0*/  LDC R47, c[0x0][0x3d8] ;  /* 0x0000f600ff2f7b82 */ /* 0x000e620000000800 */
[----:B------:R-:W-:Y:S01]  /*2ff0*/  STS.U16 [R7+UR7+0x3080], R48 ;  /* 0x0030803007007988 */ /* 0x000fe20008000407 */
[----:B------:R-:W-:Y:S01]  /*3000*/  UIADD3 UR12, UPT, UPT, UR6, 0x78, URZ ;  /* 0x00000078060c7890 */ /* 0x000fe2000fffe0ff */
[----:B------:R-:W0:Y:S02]  /*3010*/  LDCU UR13, c[0x0][0x3a8] ;  /* 0x00007500ff0d77ac */ /* 0x000e240008000800 */
[----:B------:R-:W-:Y:S03]  /*3020*/  STS.U16 [R7+UR7+0x3480], R50 ;  /* 0x0034803207007988 */ /* 0x000fe60008000407 */
[----:B------:R-:W1:Y:S01]  /*3030*/  LDC R16, c[0x0][0x3c4] ;  /* 0x0000f100ff107b82 */ /* 0x000e620000000800 */
[----:B------:R-:W-:Y:S04]  /*3040*/  STS.U16 [R7+UR7+0x3880], R52 ;  /* 0x0038803407007988 */ /* 0x000fe80008000407 */
[----:B------:R-:W-:Y:S03]  /*3050*/  STS.U16 [R7+UR7+0x480], R54 ;  /* 0x0004803607007988 */ /* 0x000fe60008000407 */
[----:B--2---:R-:W2:Y:S01]  /*3060*/  LDC R18, c[0x0][0x3d8] ;  /* 0x0000f600ff127b82 */ /* 0x004ea20000000800 */
[----:B------:R-:W-:Y:S04]  /*3070*/  STS.U16 [R7+UR7+0x880], R56 ;  /* 0x0008803807007988 */ /* 0x000fe80008000407 */
[----:B------:R-:W-:Y:S03]  /*3080*/  STS.U16 [R7+UR7+0xc80], R58 ;  /* 0x000c803a07007988 */ /* 0x000fe60008000407 */
[----:B------:R-:W1:Y:S01]  /*3090*/  LDC R20, c[0x0][0x3d8] ;  /* 0x0000f600ff147b82 */ /* 0x000e620000000800 */
[----:B------:R-:W-:Y:S04]  /*30a0*/  STS.U16 [R7+UR7+0x1080], R60 ;  /* 0x0010803c07007988 */ /* 0x000fe80008000407 */
[----:B------:R-:W-:Y:S03]  /*30b0*/  STS.U16 [R7+UR7+0x1480], R62 ;  /* 0x0014803e07007988 */ /* 0x000fe60008000407 */
[----:B0-----:R-:W0:Y:S01]  /*30c0*/  LDC R22, c[0x0][0x3d8] ;  /* 0x0000f600ff167b82 */ /* 0x001e220000000800 */
[----:B------:R-:W-:Y:S04]  /*30d0*/  STS.U16 [R7+UR7+0x1880], R64 ;  /* 0x0018804007007988 */ /* 0x000fe80008000407 */
[----:B------:R-:W-:Y:S04]  /*30e0*/  STS.U16 [R7+UR7+0x1c80], R66 ;  /* 0x001c804207007988 */ /* 0x000fe80008000407 */
[----:B------:R3:W-:Y:S04]  /*30f0*/  STS.U16 [R7+UR7+0x80], R3 ;  /* 0x0000800307007988 */ /* 0x0007e80008000407 */
[----:B------:R-:W-:Y:S04]  /*3100*/  STS.U16 [R7+UR7+0x3c80], R68 ;  /* 0x003c804407007988 */ /* 0x000fe80008000407 */
[----:B------:R4:W-:Y:S01]  /*3110*/  STS.U16 [R13+UR7+0x100], R5 ;  /* 0x000100050d007988 */ /* 0x0009e20008000407 */
[----:B---3--:R-:W-:-:S03]  /*3120*/  LOP3.LUT R3, R9, 0x30, RZ, 0x3c, !PT ;  /* 0x0000003009037812 */ /* 0x008fc600078e3cff */
[----:B------:R3:W-:Y:S04]  /*3130*/  STS.U16 [R13+UR7+0x500], R10 ;  /* 0x0005000a0d007988 */ /* 0x0007e80008000407 */
[----:B------:R-:W-:Y:S01]  /*3140*/  STS.U16 [R13+UR7+0x900], R70 ;  /* 0x000900460d007988 */ /* 0x000fe20008000407 */
[----:B----4-:R-:W-:-:S03]  /*3150*/  LOP3.LUT R5, R9, 0x40, RZ, 0x3c, !PT ;  /* 0x0000004009057812 */ /* 0x010fc600078e3cff */
[----:B------:R-:W-:Y:S01]  /*3160*/  STS.U16 [R13+UR7+0xd00], R76 ;  /* 0x000d004c0d007988 */ /* 0x000fe20008000407 */
[----:B---3--:R-:W3:Y:S03]  /*3170*/  LDC R10, c[0x0][0x3c4] ;  /* 0x0000f100ff0a7b82 */ /* 0x008ee60000000800 */
[----:B------:R-:W-:Y:S04]  /*3180*/  STS.U16 [R13+UR7+0x2100], R80 ;  /* 0x002100500d007988 */ /* 0x000fe80008000407 */
        /* <DEDUP_REMOVED lines=26> */
[----:B------:R4:W-:Y:S04]  /*3330*/  STS.U16 [R3+UR7+0x3d80], R138 ;  /* 0x003d808a03007988 */ /* 0x0009e80008000407 */
[----:B------:R0:W-:Y:S04]  /*3340*/  STS.U16 [R5+UR7+0xa00], R12 ;  /* 0x000a000c05007988 */ /* 0x0001e80008000407 */
[----:B------:R-:W-:Y:S01]  /*3350*/  STS.U16 [R5+UR7+0xe00], R28 ;  /* 0x000e001c05007988 */ /* 0x000fe20008000407 */
[----:B----4-:R-:W-:-:S03]  /*3360*/  LOP3.LUT R3, R9, 0x50, RZ, 0x3c, !PT ;  /* 0x0000005009037812 */ /* 0x010fc600078e3cff */
[----:B------:R-:W-:Y:S01]  /*3370*/  STS.U16 [R5+UR7+0x1200], R72 ;  /* 0x0012004805007988 */ /* 0x000fe20008000407 */
[----:B0-----:R-:W0:Y:S03]  /*3380*/  LDC.64 R12, c[0x0][0x388] ;  /* 0x0000e200ff0c7b82 */ /* 0x001e260000000a00 */
        /* <DEDUP_REMOVED lines=13> */
[----:B------:R-:W-:Y:S04]  /*3460*/  STS.U16 [R3+UR7+0x280], R8 ;  /* 0x0002800803007988 */ /* 0x000fe80008000407 */
[----:B------:R-:W-:Y:S01]  /*3470*/  STS.U16 [R3+UR7+0x680], R74 ;  /* 0x0006804a03007988 */ /* 0x000fe20008000407 */
[----:B----4-:R-:W-:-:S03]  /*3480*/  LOP3.LUT R5, R9, 0x60, RZ, 0x3c, !PT ;  /* 0x0000006009057812 */ /* 0x010fc600078e3cff */
[----:B------:R-:W-:Y:S01]  /*3490*/  STS.U16 [R3+UR7+0xa80], R96 ;  /* 0x000a806003007988 */ /* 0x000fe20008000407 */
[----:B------:R-:W-:-:S03]  /*34a0*/  LOP3.LUT R9, R9, 0x70, RZ, 0x3c, !PT ;  /* 0x0000007009097812 */ /* 0x000fc600078e3cff */
        /* <DEDUP_REMOVED lines=15> */
[C---:B----4-:R-:W-:Y:S01]  /*35a0*/  SHF.L.U32 R3, R2.reuse, 0x1, RZ ;  /* 0x0000000102037819 */ /* 0x050fe200000006ff */
[----:B------:R-:W-:-:S02]  /*35b0*/  IMAD.HI R2, R2, 0x2, RZ ;  /* 0x0000000202027827 */ /* 0x000fc400078e02ff */
[----:B------:R-:W-:Y:S01]  /*35c0*/  STS.U16 [R5+UR7+0xb00], R144 ;  /* 0x000b009005007988 */ /* 0x000fe20008000407 */
[----:B0-----:R-:W-:Y:S01]  /*35d0*/  IADD3 R173, P1, P2, R3, UR9, R12 ;  /* 0x0000000903ad7c10 */ /* 0x001fe2000fa3e00c */
[----:B------:R-:W-:Y:S02]  /*35e0*/  UIADD3 UR9, UPT, UPT, UR8, UR14, URZ ;  /* 0x0000000e08097290 */ /* 0x000fe4000fffe0ff */
[----:B------:R-:W-:Y:S01]  /*35f0*/  STS.U16 [R5+UR7+0xf00], R154 ;  /* 0x000f009a05007988 */ /* 0x000fe20008000407 */
[----:B------:R-:W0:Y:S01]  /*3600*/  LDC R12, c[0x0][0x3c4] ;  /* 0x0000f100ff0c7b82 */ /* 0x000e220000000800 */
[----:B------:R-:W-:Y:S01]  /*3610*/  IADD3.X R13, PT, PT, R2, UR5, R13, P1, P2 ;  /* 0x00000005020d7c10 */ /* 0x000fe20008fe440d */
[----:B------:R-:W-:Y:S01]  /*3620*/  ULEA UR9, UR18, UR9, 0x5 ;  /* 0x0000000912097291 */ /* 0x000fe2000f8e28ff */
[----:B------:R-:W-:Y:S01]  /*3630*/  STS.U16 [R5+UR7+0x1300], R160 ;  /* 0x001300a005007988 */ /* 0x000fe20008000407 */
[----:B------:R-:W-:-:S03]  /*3640*/  LEA R202, P1, R4, R173, 0x1 ;  /* 0x000000ad04ca7211 */ /* 0x000fc600078208ff */
[----:B------:R-:W-:Y:S01]  /*3650*/  STS.U16 [R5+UR7+0x1700], R182 ;  /* 0x001700b605007988 */ /* 0x000fe20008000407 */
[----:B------:R-:W-:-:S03]  /*3660*/  LEA.HI.X.SX32 R203, R4, R13, 0x1, P1 ;  /* 0x0000000d04cb7211 */ /* 0x000fc600008f0eff */
        /* <DEDUP_REMOVED lines=12> */
[----:B----4-:R-:W-:-:S03]  /*3730*/  LEA R5, R21, R4, 0x1 ;  /* 0x0000000415057211 */ /* 0x010fc600078e08ff */
[----:B------:R-:W-:Y:S01]  /*3740*/  STS.U16 [R9+UR7+0xb80], R184 ;  /* 0x000b80b809007988 */ /* 0x000fe20008000407 */
[----:B------:R-:W-:-:S03]  /*3750*/  LEA R6, R21, R5, 0x1 ;  /* 0x0000000515067211 */ /* 0x000fc600078e08ff */
[----:B------:R4:W-:Y:S01]  /*3760*/  STS.U16 [R9+UR7+0xf80], R190 ;  /* 0x000f80be09007988 */ /* 0x0009e20008000407 */
[-C--:B------:R-:W-:Y:S02]  /*3770*/  LEA R200, P2, R5, R173.reuse, 0x1 ;  /* 0x000000ad05c87211 */ /* 0x080fe400078408ff */
[C---:B------:R-:W-:Y:S01]  /*3780*/  LEA R7, R21.reuse, R6, 0x1 ;  /* 0x0000000615077211 */ /* 0x040fe200078e08ff */
[----:B------:R-:W-:Y:S01]  /*3790*/  STS.U16 [R9+UR7+0x1380], R206 ;  /* 0x001380ce09007988 */ /* 0x000fe20008000407 */
[C---:B------:R-:W-:Y:S02]  /*37a0*/  LEA R198, P3, R6.reuse, R173, 0x1 ;  /* 0x000000ad06c67211 */ /* 0x040fe400078608ff */
[----:B------:R-:W-:Y:S01]  /*37b0*/  LEA R8, R21, R7, 0x1 ;  /* 0x0000000715087211 */ /* 0x000fe200078e08ff */
[----:B------:R-:W-:Y:S01]  /*37c0*/  STS.U16 [R9+UR7+0x1780], R230 ;  /* 0x001780e609007988 */ /* 0x000fe20008000407 */
[----:B------:R-:W-:Y:S02]  /*37d0*/  LEA R196, P1, R7, R173, 0x1 ;  /* 0x000000ad07c47211 */ /* 0x000fe400078208ff */
[----:B------:R-:W-:Y:S01]  /*37e0*/  LEA R3, R21, R8, 0x1 ;  /* 0x0000000815037211 */ /* 0x000fe200078e08ff */
[----:B------:R-:W-:Y:S01]  /*37f0*/  STS.U16 [R9+UR7+0x1b80], R238 ;  /* 0x001b80ee09007988 */ /* 0x000fe20008000407 */
[----:B------:R-:W-:Y:S01]  /*3800*/  LEA.HI.X.SX32 R199, R6, R13, 0x1, P3 ;  /* 0x0000000d06c77211 */ /* 0x000fe200018f0eff */
[----:B------:R-:W0:Y:S01]  /*3810*/  LDC R21, c[0x0][0x3c4] ;  /* 0x0000f100ff157b82 */ /* 0x000e220000000800 */
[----:B---3--:R-:W-:Y:S01]  /*3820*/  LEA R2, R10, R3, 0x1 ;  /* 0x000000030a027211 */ /* 0x008fe200078e08ff */
[----:B------:R-:W-:Y:S01]  /*3830*/  STS.U16 [R9+UR7+0x1f80], R246 ;  /* 0x001f80f609007988 */ /* 0x000fe20008000407 */
[----:B------:R-:W-:-:S02]  /*3840*/  LEA.HI.X.SX32 R201, R5, R13, 0x1, P2 ;  /* 0x0000000d05c97211 */ /* 0x000fc400010f0eff */
[----:B------:R-:W-:Y:S01]  /*3850*/  LEA R192, P3, R3, R173, 0x1 ;  /* 0x000000ad03c07211 */ /* 0x000fe200078608ff */
[----:B------:R-:W-:Y:S01]  /*3860*/  STS.U16 [R9+UR7+0x2380], R208 ;  /* 0x002380d009007988 */ /* 0x000fe20008000407 */
[----:B------:R-:W-:Y:S02]  /*3870*/  LEA.HI.X.SX32 R197, R7, R13, 0x1, P1 ;  /* 0x0000000d07c57211 */ /* 0x000fe400008f0eff */
[C---:B----4-:R-:W-:Y:S01]  /*3880*/  LEA R190, P1, R2.reuse, R173, 0x1 ;  /* 0x000000ad02be7211 */ /* 0x050fe200078208ff */
[----:B------:R-:W-:Y:S01]  /*3890*/  STS.U16 [R9+UR7+0x3f80], R180 ;  /* 0x003f80b409007988 */ /* 0x000fe20008000407 */
[-C--:B------:R-:W-:Y:S01]  /*38a0*/  LEA.HI.X.SX32 R193, R3, R13.reuse, 0x1, P3 ;  /* 0x0000000d03c17211 */ /* 0x080fe200018f0eff */
[----:B------:R-:W3:Y:S01]  /*38b0*/  LDC R7, c[0x0][0x3d8] ;  /* 0x0000f600ff077b82 */ /* 0x000ee20000000800 */
[----:B------:R-:W-:Y:S01]  /*38c0*/  LEA.HI.X.SX32 R191, R2, R13, 0x1, P1 ;  /* 0x0000000d02bf7211 */ /* 0x000fe200008f0eff */
[----:B------:R-:W-:Y:S01]  /*38d0*/  STS.U16 [R9+UR7+0x2780], R236 ;  /* 0x002780ec09007988 */ /* 0x000fe20008000407 */
[----:B------:R-:W-:-:S03]  /*38e0*/  LEA R194, P2, R8, R173, 0x1 ;  /* 0x000000ad08c27211 */ /* 0x000fc600078408ff */
[----:B------:R-:W-:Y:S01]  /*38f0*/  STS.U16 [R9+UR7+0x2b80], R240 ;  /* 0x002b80f009007988 */ /* 0x000fe20008000407 */
[----:B------:R-:W-:-:S03]  /*3900*/  LEA.HI.X.SX32 R195, R8, R13, 0x1, P2 ;  /* 0x0000000d08c37211 */ /* 0x000fc600010f0eff */
[----:B------:R-:W-:Y:S04]  /*3910*/  STS.U16 [R9+UR7+0x2f80], R242 ;  /* 0x002f80f209007988 */ /* 0x000fe80008000407 */
[----:B------:R-:W-:Y:S04]  /*3920*/  STS.U16 [R9+UR7+0x3380], R244 ;  /* 0x003380f409007988 */ /* 0x000fe80008000407 */
[----:B------:R-:W-:Y:S04]  /*3930*/  STS.U16 [R9+UR7+0x3780], R248 ;  /* 0x003780f809007988 */ /* 0x000fe80008000407 */
[----:B------:R4:W-:Y:S01]  /*3940*/  STS.U16 [R9+UR7+0x3b80], R250 ;  /* 0x003b80fa09007988 */ /* 0x0009e20008000407 */
[----:B------:R-:W-:Y:S01]  /*3950*/  STTM.x128 tmem[UR9], RZ ;  /* 0x000000ff000079ed */ /* 0x000fe200083c0009 */
[----:B------:R-:W0:Y:S01]  /*3960*/  FENCE.VIEW.ASYNC.T ;  /* 0x00000000000073c6 */ /* 0x000e220000000200 */
[----:B----4-:R-:W-:-:S02]  /*3970*/  LEA R9, R15, R2, 0x1 ;  /* 0x000000020f097211 */ /* 0x010fc400078e08ff */
[----:B------:R-:W-:Y:S02]  /*3980*/  PRMT R15, RZ, 0x7610, R15 ;  /* 0x00007610ff0f7816 */ /* 0x000fe4000000000f */
[----:B------:R-:W-:Y:S02]  /*3990*/  LEA R10, R14, R9, 0x1 ;  /* 0x000000090e0a7211 */ /* 0x000fe400078e08ff */
[-C--:B------:R-:W-:Y:S02]  /*39a0*/  LEA R188, P2, R9, R173.reuse, 0x1 ;  /* 0x000000ad09bc7211 */ /* 0x080fe400078408ff */
[----:B-1----:R-:W-:Y:S02]  /*39b0*/  LEA R4, R17, R10, 0x1 ;  /* 0x0000000a11047211 */ /* 0x002fe400078e08ff */
[----:B------:R-:W-:Y:S02]  /*39c0*/  LEA R186, P3, R10, R173, 0x1 ;  /* 0x000000ad0aba7211 */ /* 0x000fe400078608ff */
[----:B------:R-:W-:-:S02]  /*39d0*/  LEA R5, R19, R4, 0x1 ;  /* 0x0000000413057211 */ /* 0x000fc400078e08ff */
[----:B------:R-:W-:Y:S02]  /*39e0*/  LEA R184, P1, R4, R173, 0x1 ;  /* 0x000000ad04b87211 */ /* 0x000fe400078208ff */
[----:B0-----:R-:W-:Y:S02]  /*39f0*/  LEA R3, R12, R5, 0x1 ;  /* 0x000000050c037211 */ /* 0x001fe400078e08ff */
[----:B------:R-:W-:Y:S02]  /*3a00*/  LEA.HI.X.SX32 R185, R4, R13, 0x1, P1 ;  /* 0x0000000d04b97211 */ /* 0x000fe400008f0eff */
[----:B------:R-:W-:Y:S02]  /*3a10*/  LEA R6, R16, R3, 0x1 ;  /* 0x0000000310067211 */ /* 0x000fe400078e08ff */
[----:B------:R-:W-:Y:S02]  /*3a20*/  LEA.HI.X.SX32 R189, R9, R13, 0x1, P2 ;  /* 0x0000000d09bd7211 */ /* 0x000fe400010f0eff */
[----:B------:R-:W-:Y:S01]  /*3a30*/  LEA R178, P1, R6, R173, 0x1 ;  /* 0x000000ad06b27211 */ /* 0x000fe200078208ff */
[----:B------:R-:W0:Y:S01]  /*3a40*/  LDC R9, c[0x0][0x3d8] ;  /* 0x0000f600ff097b82 */ /* 0x000e220000000800 */
[----:B------:R-:W-:-:S02]  /*3a50*/  LEA R2, R21, R6, 0x1 ;  /* 0x0000000615027211 */ /* 0x000fc400078e08ff */
[----:B------:R-:W-:Y:S02]  /*3a60*/  LEA.HI.X.SX32 R179, R6, R13, 0x1, P1 ;  /* 0x0000000d06b37211 */ /* 0x000fe400008f0eff */
[----:B------:R-:W-:Y:S02]  /*3a70*/  LOP3.LUT P1, RZ, R43, 0xff, RZ, 0xc0, !PT ;  /* 0x000000ff2bff7812 */ /* 0x000fe4000782c0ff */
[----:B------:R-:W-:Y:S02]  /*3a80*/  LEA R182, P2, R5, R173, 0x1 ;  /* 0x000000ad05b67211 */ /* 0x000fe400078408ff */
[----:B------:R-:W-:Y:S02]  /*3a90*/  LEA.HI.X.SX32 R187, R10, R13, 0x1, P3 ;  /* 0x0000000d0abb7211 */ /* 0x000fe400018f0eff */
[----:B------:R-:W-:Y:S02]  /*3aa0*/  LEA R180, P3, R3, R173, 0x1 ;  /* 0x000000ad03b47211 */ /* 0x000fe400078608ff */
[----:B------:R-:W-:-:S02]  /*3ab0*/  LEA R8, R23, R2, 0x1 ;  /* 0x0000000217087211 */ /* 0x000fc400078e08ff */
[----:B------:R-:W-:Y:S02]  /*3ac0*/  LEA.HI.X.SX32 R183, R5, R13, 0x1, P2 ;  /* 0x0000000d05b77211 */ /* 0x000fe400010f0eff */
[----:B------:R-:W-:Y:S01]  /*3ad0*/  LEA R176, P2, R2, R173, 0x1 ;  /* 0x000000ad02b07211 */ /* 0x000fe200078408ff */
[----:B------:R-:W-:Y:S01]  /*3ae0*/  VOTEU.ALL UP0, P1 ;  /* 0x0000000000ff7886 */ /* 0x000fe20000800000 */
[----:B------:R-:W-:Y:S01]  /*3af0*/  VOTEU.ALL UP1, P1 ;  /* 0x0000000000ff7886 */ /* 0x000fe20000820000 */
[----:B------:R-:W-:Y:S01]  /*3b00*/  LEA.HI.X.SX32 R181, R3, R13, 0x1, P3 ;  /* 0x0000000d03b57211 */ /* 0x000fe200018f0eff */
[----:B------:R-:W1:Y:S01]  /*3b10*/  LDC.64 R4, c[0x0][0x390] ;  /* 0x0000e400ff047b82 */ /* 0x000e620000000a00 */
[----:B------:R-:W-:Y:S01]  /*3b20*/  LEA R3, R213, R8, 0x1 ;  /* 0x00000008d5037211 */ /* 0x000fe200078e08ff */
[----:B------:R-:W-:-:S04]  /*3b30*/  @!UP0 UIADD3 UR4, UPT, UPT, -UR20, 0x100000, URZ ;  /* 0x0010000014048890 */ /* 0x000fc8000fffe1ff */
[----:B------:R-:W-:Y:S02]  /*3b40*/  @!UP0 USHF.L.U32 UR5, UR4, 0xb, URZ ;  /* 0x0000000b04058899 */ /* 0x000fe400080006ff */
[----:B------:R-:W-:Y:S01]  /*3b50*/  @!UP0 USHF.L.U32 UR4, UR4, 0x1, URZ ;  /* 0x0000000104048899 */ /* 0x000fe200080006ff */
[----:B------:R-:W-:Y:S01]  /*3b60*/  BAR.SYNC.DEFER_BLOCKING 0x0 ;  /* 0x0000000000007b1d */ /* 0x000fe20000010000 */
[----:B------:R-:W-:Y:S02]  /*3b70*/  LEA.HI.X.SX32 R177, R2, R13, 0x1, P2 ;  /* 0x0000000d02b17211 */ /* 0x000fe400010f0eff */
[----:B------:R-:W-:Y:S02]  /*3b80*/  ISETP.LT.AND P2, PT, RZ, UR15, PT ;  /* 0x0000000fff007c0c */ /* 0x000fe4000bf41270 */
[-C--:B------:R-:W-:Y:S02]  /*3b90*/  LEA R174, P3, R8, R173.reuse, 0x1 ;  /* 0x000000ad08ae7211 */ /* 0x080fe400078608ff */
[----:B------:R-:W-:-:S02]  /*3ba0*/  LEA R172, P4, R3, R173, 0x1 ;  /* 0x000000ad03ac7211 */ /* 0x000fc400078808ff */
[-C--:B------:R-:W-:Y:S02]  /*3bb0*/  LEA.HI.X.SX32 R175, R8, R13.reuse, 0x1, P3 ;  /* 0x0000000d08af7211 */ /* 0x080fe400018f0eff */
[----:B------:R-:W-:Y:S01]  /*3bc0*/  LEA.HI.X.SX32 R173, R3, R13, 0x1, P4 ;  /* 0x0000000d03ad7211 */ /* 0x000fe200020f0eff */
[----:B------:R-:W4:Y:S01]  /*3bd0*/  LDC R8, c[0x0][0x3d8] ;  /* 0x0000f600ff087b82 */ /* 0x000f220000000800 */
[----:B------:R-:W-:Y:S02]  /*3be0*/  PRMT R13, RZ, 0x7610, R13 ;  /* 0x00007610ff0d7816 */ /* 0x000fe4000000000d */
[----:B------:R-:W-:Y:S02]  /*3bf0*/  PRMT R19, RZ, 0x7610, R19 ;  /* 0x00007610ff137816 */ /* 0x000fe40000000013 */
[----:B------:R-:W-:Y:S02]  /*3c00*/  PRMT R21, RZ, 0x7610, R21 ;  /* 0x00007610ff157816 */ /* 0x000fe40000000015 */
[----:B------:R-:W-:-:S02]  /*3c10*/  PRMT R10, RZ, 0x7610, R10 ;  /* 0x00007610ff0a7816 */ /* 0x000fc4000000000a */
[----:B------:R-:W-:Y:S02]  /*3c20*/  PRMT R12, RZ, 0x7610, R12 ;  /* 0x00007610ff0c7816 */ /* 0x000fe4000000000c */
[----:B------:R-:W-:Y:S01]  /*3c30*/  PRMT R14, RZ, 0x7610, R14 ;  /* 0x00007610ff0e7816 */ /* 0x000fe2000000000e */
[----:B------:R-:W0:Y:S02]  /*3c40*/  FENCE.VIEW.ASYNC.S ;  /* 0x00000000000073c6 */ /* 0x000e240000000000 */
[----:B0-----:R0:W0:Y:S02]  /*3c50*/  @!UP1 SYNCS.EXCH.64 URZ, [UR10], UR4 ;  /* 0x000000040aff95b2 */ /* 0x0010240008000100 */
[----:B0-----:R-:W-:Y:S01]  /*3c60*/  BAR.SYNC.DEFER_BLOCKING 0x0 ;  /* 0x0000000000007b1d */ /* 0x001fe20000010000 */
[----:B------:R-:W-:Y:S02]  /*3c70*/  PRMT R16, RZ, 0x7610, R16 ;  /* 0x00007610ff107816 */ /* 0x000fe40000000010 */
[----:B------:R-:W-:-:S02]  /*3c80*/  PRMT R17, RZ, 0x7610, R17 ;  /* 0x00007610ff117816 */ /* 0x000fc40000000011 */
[----:B------:R-:W-:Y:S01]  /*3c90*/  PRMT R23, RZ, 0x7610, R23 ;  /* 0x00007610ff177816 */ /* 0x000fe20000000017 */
[----:B------:R-:W0:Y:S01]  /*3ca0*/  LDCU.64 UR4, c[0x0][0x3d0] ;  /* 0x00007a00ff0477ac */ /* 0x000e220008000a00 */
[----:B------:R-:W2:Y:S04]  /*3cb0*/  @P2 LDG.E.U16 R13, desc[UR16][R202.64] ;  /* 0x00000010ca0d2981 */ /* 0x000ea8000c1e1500 */
        /* <DEDUP_REMOVED lines=14> */
[----:B------:R-:W2:Y:S01]  /*3da0*/  @P2 LDG.E.U16 R35, desc[UR16][R172.64] ;  /* 0x00000010ac232981 */ /* 0x000ea2000c1e1500 */
[C---:B------:R-:W-:Y:S01]  /*3db0*/  LOP3.LUT R2, R43.reuse, 0x1f, RZ, 0xc0, !PT ;  /* 0x0000001f2b027812 */ /* 0x040fe200078ec0ff */
[----:B0-----:R-:W-:Y:S01]  /*3dc0*/  UIMAD UR4, UR11, UR4, URZ ;  /* 0x000000040b0472a4 */ /* 0x001fe2000f8e02ff */
[----:B------:R-:W-:Y:S01]  /*3dd0*/  SHF.R.S32.HI R6, RZ, 0x7, R43 ;  /* 0x00000007ff067819 */ /* 0x000fe2000001142b */
[----:B------:R-:W0:Y:S01]  /*3de0*/  LDCU UR11, c[0x0][0x3d8] ;  /* 0x00007b00ff0b77ac */ /* 0x000e220008000800 */
[----:B------:R-:W-:Y:S01]  /*3df0*/  SHF.L.U32 R134, R43, 0x6, RZ ;  /* 0x000000062b867819 */ /* 0x000fe200000006ff */
[----:B------:R-:W-:Y:S01]  /*3e00*/  IMAD R2, R2, UR5, RZ ;  /* 0x0000000502027c24 */ /* 0x000fe2000f8e02ff */
[----:B------:R-:W-:Y:S01]  /*3e10*/  SGXT R6, R6, 0x1 ;  /* 0x000000010606781a */ /* 0x000fe20000000200 */
[----:B------:R-:W-:Y:S01]  /*3e20*/  USHF.L.U32 UR5, UR4, 0x1, URZ ;  /* 0x0000000104057899 */ /* 0x000fe200080006ff */
[----:B------:R-:W-:Y:S01]  /*3e30*/  IMAD R9, R9, UR12, RZ ;  /* 0x0000000c09097c24 */ /* 0x000fe2000f8e02ff */
[----:B------:R-:W-:Y:S01]  /*3e40*/  VOTEU.ALL UP1, P1 ;  /* 0x0000000000ff7886 */ /* 0x000fe20000820000 */
[C---:B------:R-:W-:Y:S01]  /*3e50*/  SHF.L.U32 R3, R2.reuse, 0x1, RZ ;  /* 0x0000000102037819 */ /* 0x040fe200000006ff */
[----:B------:R-:W-:Y:S01]  /*3e60*/  IMAD.HI R2, R2, 0x2, RZ ;  /* 0x0000000202027827 */ /* 0x000fe200078e02ff */
[----:B------:R-:W-:-:S02]  /*3e70*/  LOP3.LUT R11, R11, 0x90, R6, 0x78, !PT ;  /* 0x000000900b0b7812 */ /* 0x000fc400078e7806 */
[----:B-1----:R-:W-:Y:S01]  /*3e80*/  IADD3 R147, P3, P4, R3, UR5, R4 ;  /* 0x0000000503937c10 */ /* 0x002fe2000fc7e004 */
[----:B------:R-:W-:Y:S01]  /*3e90*/  UIMAD.WIDE UR4, UR4, 0x2, URZ ;  /* 0x00000002040478a5 */ /* 0x000fe2000f8e02ff */
[----:B------:R-:W1:Y:S01]  /*3ea0*/  LDC R3, c[0x0][0x3d8] ;  /* 0x0000f600ff037b82 */ /* 0x000e620000000800 */
[----:B------:R-:W-:Y:S01]  /*3eb0*/  LOP3.LUT R134, R11, 0x1000, R134, 0xf8, !PT ;  /* 0x000010000b867812 */ /* 0x000fe200078ef886 */
[----:B------:R-:W-:Y:S01]  /*3ec0*/  UIADD3 UR4, UPT, UPT, UR6, 0x18, URZ ;  /* 0x0000001806047890 */ /* 0x000fe2000fffe0ff */
[----:B------:R-:W-:Y:S02]  /*3ed0*/  PRMT R36, RZ, 0x7610, R36 ;  /* 0x00007610ff247816 */ /* 0x000fe40000000024 */
[----:B------:R-:W-:Y:S01]  /*3ee0*/  IADD3.X R11, PT, PT, R2, UR5, R5, P3, P4 ;  /* 0x00000005020b7c10 */ /* 0x000fe20009fe8405 */
[----:B------:R-:W-:Y:S01]  /*3ef0*/  UIADD3 UR5, UPT, UPT, UR6, 0x38, URZ ;  /* 0x0000003806057890 */ /* 0x000fe2000fffe0ff */
[----:B------:R-:W-:Y:S01]  /*3f00*/  SHF.R.U32.HI R2, RZ, 0x5, R43 ;  /* 0x00000005ff027819 */ /* 0x000fe2000001162b */
[----:B------:R-:W4:Y:S01]  /*3f10*/  LDC R4, c[0x0][0x3d8] ;  /* 0x0000f600ff047b82 */ /* 0x000f220000000800 */
[----:B------:R-:W-:-:S02]  /*3f20*/  LOP3.LUT R212, R134, 0x20, RZ, 0x3c, !PT ;  /* 0x0000002086d47812 */ /* 0x000fc400078e3cff */
[----:B------:R-:W-:Y:S01]  /*3f30*/  SGXT.U32 R2, R2, 0x3 ;  /* 0x000000030202781a */ /* 0x000fe20000000000 */
[----:B---3--:R-:W-:Y:S01]  /*3f40*/  IMAD R7, R7, UR5, RZ ;  /* 0x0000000507077c24 */ /* 0x008fe2000f8e02ff */
[C---:B------:R-:W-:Y:S02]  /*3f50*/  LOP3.LUT R211, R134.reuse, 0x40, RZ, 0x3c, !PT ;  /* 0x0000004086d37812 */ /* 0x040fe400078e3cff */
[----:B------:R-:W-:Y:S01]  /*3f60*/  LOP3.LUT R210, R134, 0x60, RZ, 0x3c, !PT ;  /* 0x0000006086d27812 */ /* 0x000fe200078e3cff */
[----:B------:R-:W3:Y:S01]  /*3f70*/  LDC R6, c[0x0][0x3d8] ;  /* 0x0000f600ff067b82 */ /* 0x000ee20000000800 */
[----:B0-----:R-:W-:Y:S01]  /*3f80*/  IMAD R2, R2, UR11, RZ ;  /* 0x0000000b02027c24 */ /* 0x001fe2000f8e02ff */
[----:B------:R-:W-:Y:S01]  /*3f90*/  UIADD3 UR11, UPT, UPT, UR6, 0x58, URZ ;  /* 0x00000058060b7890 */ /* 0x000fe2000fffe0ff */
[----:B------:R-:W-:Y:S02]  /*3fa0*/  PRMT R38, RZ, 0x7610, R38 ;  /* 0x00007610ff267816 */ /* 0x000fe40000000026 */
[----:B------:R-:W-:-:S02]  /*3fb0*/  PRMT R40, RZ, 0x7610, R40 ;  /* 0x00007610ff287816 */ /* 0x000fc40000000028 */
[----:B------:R-:W-:Y:S01]  /*3fc0*/  LEA R206, P3, R2, R147, 0x1 ;  /* 0x0000009302ce7211 */ /* 0x000fe200078608ff */
[----:B------:R-:W0:Y:S01]  /*3fd0*/  LDC R43, c[0x0][0x3d8] ;  /* 0x0000f600ff2b7b82 */ /* 0x000e220000000800 */
[----:B-1----:R-:W-:Y:S01]  /*3fe0*/  LEA R3, R3, R2, 0x3 ;  /* 0x0000000203037211 */ /* 0x002fe200078e18ff */
[----:B----4-:R-:W-:Y:S01]  /*3ff0*/  IMAD R8, R8, UR11, RZ ;  /* 0x0000000b08087c24 */ /* 0x010fe2000f8e02ff */
[----:B------:R-:W-:Y:S01]  /*4000*/  LEA.HI.X.SX32 R207, R2, R11, 0x1, P3 ;  /* 0x0000000b02cf7211 */ /* 0x000fe200018f0eff */
[----:B------:R-:W-:Y:S01]  /*4010*/  UIADD3 UR11, UPT, UPT, UR8, 0x100, URZ ;  /* 0x00000100080b7890 */ /* 0x000fe2000fffe0ff */
[-C--:B------:R-:W-:Y:S02]  /*4020*/  LEA R204, P5, R3, R147.reuse, 0x1 ;  /* 0x0000009303cc7211 */ /* 0x080fe400078a08ff */
[----:B------:R-:W-:Y:S01]  /*4030*/  LEA R160, P3, R7, R147, 0x1 ;  /* 0x0000009307a07211 */ /* 0x000fe200078608ff */
[----:B------:R-:W-:Y:S01]  /*4040*/  UIADD3 UR12, UPT, UPT, UR14, UR11, URZ ;  /* 0x0000000b0e0c7290 */ /* 0x000fe2000fffe0ff */
[----:B------:R-:W-:-:S02]  /*4050*/  LEA R4, R4, R3, 0x3 ;  /* 0x0000000304047211 */ /* 0x000fc400078e18ff */
[----:B------:R-:W-:Y:S01]  /*4060*/  LEA.HI.X.SX32 R205, R3, R11, 0x1, P5 ;  /* 0x0000000b03cd7211 */ /* 0x000fe200028f0eff */
[----:B------:R-:W-:Y:S01]  /*4070*/  ULEA UR12, UR18, UR12, 0x3 ;  /* 0x0000000c120c7291 */ /* 0x000fe2000f8e18ff */
[----:B------:R-:W-:Y:S02]  /*4080*/  LEA R170, P6, R4, R147, 0x1 ;  /* 0x0000009304aa7211 */ /* 0x000fe400078c08ff */
[-C--:B------:R-:W-:Y:S01]  /*4090*/  LEA.HI.X.SX32 R161, R7, R11.reuse, 0x1, P3 ;  /* 0x0000000b07a17211 */ /* 0x080fe200018f0eff */
[----:B---3--:R-:W-:Y:S01]  /*40a0*/  IMAD R5, R6, UR4, RZ ;  /* 0x0000000406057c24 */ /* 0x008fe2000f8e02ff */
[----:B------:R-:W-:Y:S02]  /*40b0*/  LEA R6, R37, R4, 0x4 ;  /* 0x0000000425067211 */ /* 0x000fe400078e20ff */
[----:B------:R-:W-:Y:S02]  /*40c0*/  LEA.HI.X.SX32 R171, R4, R11, 0x1, P6 ;  /* 0x0000000b04ab7211 */ /* 0x000fe400030f0eff */
[----:B------:R-:W-:-:S02]  /*40d0*/  LEA R2, R39, R6, 0x3 ;  /* 0x0000000627027211 */ /* 0x000fc400078e18ff */
[-C--:B------:R-:W-:Y:S02]  /*40e0*/  LEA R166, P6, R6, R147.reuse, 0x1 ;  /* 0x0000009306a67211 */ /* 0x080fe400078c08ff */
[----:B------:R-:W-:Y:S02]  /*40f0*/  LEA R3, R41, R2, 0x3 ;  /* 0x0000000229037211 */ /* 0x000fe400078e18ff */
[C---:B------:R-:W-:Y:S02]  /*4100*/  LEA R168, P4, R5.reuse, R147, 0x1 ;  /* 0x0000009305a87211 */ /* 0x040fe400078808ff */
[----:B--2---:R-:W-:Y:S02]  /*4110*/  LEA R4, R18, R3, 0x4 ;  /* 0x0000000312047211 */ /* 0x004fe400078e20ff */
[-C--:B------:R-:W-:Y:S02]  /*4120*/  LEA.HI.X.SX32 R167, R6, R11.reuse, 0x1, P6 ;  /* 0x0000000b06a77211 */ /* 0x080fe400030f0eff */
[----:B------:R-:W-:-:S02]  /*4130*/  LEA.HI.X.SX32 R169, R5, R11, 0x1, P4 ;  /* 0x0000000b05a97211 */ /* 0x000fc400020f0eff */
[CC--:B------:R-:W-:Y:S02]  /*4140*/  LEA R164, P6, R2.reuse, R147.reuse, 0x1 ;  /* 0x0000009302a47211 */ /* 0x0c0fe400078c08ff */
[----:B0-----:R-:W-:Y:S02]  /*4150*/  LEA R5, R43, R4, 0x3 ;  /* 0x000000042b057211 */ /* 0x001fe400078e18ff */
[C---:B------:R-:W-:Y:S02]  /*4160*/  LEA R162, P3, R3.reuse, R147, 0x1 ;  /* 0x0000009303a27211 */ /* 0x040fe400078608ff */
[----:B------:R-:W-:Y:S02]  /*4170*/  LEA.HI.X.SX32 R165, R2, R11, 0x1, P6 ;  /* 0x0000000b02a57211 */ /* 0x000fe400030f0eff */
[----:B------:R-:W-:Y:S02]  /*4180*/  LEA R2, R20, R5, 0x3 ;  /* 0x0000000514027211 */ /* 0x000fe400078e18ff */
[----:B------:R-:W-:-:S02]  /*4190*/  LEA.HI.X.SX32 R163, R3, R11, 0x1, P3 ;  /* 0x0000000b03a37211 */ /* 0x000fc400018f0eff */
[----:B------:R-:W-:Y:S02]  /*41a0*/  LEA R156, P3, R5, R147, 0x1 ;  /* 0x00000093059c7211 */ /* 0x000fe400078608ff */
[----:B------:R-:W-:Y:S01]  /*41b0*/  LEA R6, R45, R2, 0x4 ;  /* 0x000000022d067211 */ /* 0x000fe200078e20ff */
[----:B------:R-:W-:-:S04]  /*41c0*/  @!UP0 UIADD3 UR4, UPT, UPT, -UR20, 0x100000, URZ ;  /* 0x0010000014048890 */ /* 0x000fc8000fffe1ff */
[----:B------:R-:W-:Y:S02]  /*41d0*/  @!UP0 USHF.L.U32 UR5, UR4, 0xb, URZ ;  /* 0x0000000b04058899 */ /* 0x000fe400080006ff */
[----:B------:R-:W-:Y:S01]  /*41e0*/  @!UP0 USHF.L.U32 UR4, UR4, 0x1, URZ ;  /* 0x0000000104048899 */ /* 0x000fe200080006ff */
[----:B------:R-:W-:Y:S02]  /*41f0*/  LEA.HI.X.SX32 R157, R5, R11, 0x1, P3 ;  /* 0x0000000b059d7211 */ /* 0x000fe400018f0eff */
[----:B------:R-:W-:Y:S01]  /*4200*/  LEA R150, P3, R6, R147, 0x1 ;  /* 0x0000009306967211 */ /* 0x000fe200078608ff */
[----:B------:R-:W-:-:S04]  /*4210*/  @!UP0 UIADD3 UR20, UPT, UPT, -UR20, 0x100000, URZ ;  /* 0x0010000014148890 */ /* 0x000fc8000fffe1ff */
[----:B------:R-:W-:Y:S02]  /*4220*/  @!UP0 USHF.L.U32 UR21, UR20, 0xb, URZ ;  /* 0x0000000b14158899 */ /* 0x000fe400080006ff */
[----:B------:R-:W-:Y:S01]  /*4230*/  @!UP0 USHF.L.U32 UR20, UR20, 0x1, URZ ;  /* 0x0000000114148899 */ /* 0x000fe200080006ff */
[----:B------:R-:W-:Y:S02]  /*4240*/  LEA.HI.X.SX32 R151, R6, R11, 0x1, P3 ;  /* 0x0000000b06977211 */ /* 0x000fe400018f0eff */
[----:B------:R-:W-:Y:S02]  /*4250*/  ISETP.EQ.U32.AND P3, PT, RZ, UR6, P2 ;  /* 0x00000006ff007c0c */ /* 0x000fe40009762070 */
[-C--:B------:R-:W-:Y:S01]  /*4260*/  LEA R152, P5, R8, R147.reuse, 0x1 ;  /* 0x0000009308987211 */ /* 0x080fe200078a08ff */
[----:B------:R0:W1:Y:S01]  /*4270*/  @!UP1 SYNCS.EXCH.64 URZ, [UR7+0x16008], UR4 ;  /* 0x0160080407ff95b2 */ /* 0x0000620008000100 */
[----:B------:R-:W-:Y:S01]  /*4280*/  LEA R158, P6, R4, R147, 0x1 ;  /* 0x00000093049e7211 */ /* 0x000fe200078c08ff */
[----:B------:R-:W-:Y:S01]  /*4290*/  VOTEU.ALL UP1, P1 ;  /* 0x0000000000ff7886 */ /* 0x000fe20000820000 */
[----:B------:R-:W-:-:S02]  /*42a0*/  LEA R3, R47, R6, 0x3 ;  /* 0x000000062f037211 */ /* 0x000fc400078e18ff */
[-C--:B------:R-:W-:Y:S02]  /*42b0*/  LEA.HI.X.SX32 R153, R8, R11.reuse, 0x1, P5 ;  /* 0x0000000b08997211 */ /* 0x080fe400028f0eff */
[----:B------:R-:W-:Y:S02]  /*42c0*/  LEA.HI.X.SX32 R159, R4, R11, 0x1, P6 ;  /* 0x0000000b049f7211 */ /* 0x000fe400030f0eff */
[----:B------:R-:W-:Y:S02]  /*42d0*/  LEA R154, P5, R2, R147, 0x1 ;  /* 0x00000093029a7211 */ /* 0x000fe400078a08ff */
[----:B------:R-:W-:Y:S01]  /*42e0*/  LEA R4, R22, R3, 0x3 ;  /* 0x0000000316047211 */ /* 0x000fe200078e18ff */
[----:B0-----:R-:W-:Y:S01]  /*42f0*/  UIADD3 UR4, UPT, UPT, UR7, 0x12000, URZ ;  /* 0x0001200007047890 */ /* 0x001fe2000fffe0ff */
[----:B------:R-:W-:Y:S02]  /*4300*/  LEA.HI.X.SX32 R155, R2, R11, 0x1, P5 ;  /* 0x0000000b029b7211 */ /* 0x000fe400028f0eff */
[----:B------:R-:W-:-:S02]  /*4310*/  LEA R144, P4, R9, R147, 0x1 ;  /* 0x0000009309907211 */ /* 0x000fc400078808ff */
[CC--:B------:R-:W-:Y:S02]  /*4320*/  LEA R148, P5, R3.reuse, R147.reuse, 0x1 ;  /* 0x0000009303947211 */ /* 0x0c0fe400078a08ff */
[C---:B------:R-:W-:Y:S02]  /*4330*/  LEA R146, P6, R4.reuse, R147, 0x1 ;  /* 0x0000009304927211 */ /* 0x040fe400078c08ff */
[-C--:B------:R-:W-:Y:S02]  /*4340*/  LEA.HI.X.SX32 R149, R3, R11.reuse, 0x1, P5 ;  /* 0x0000000b03957211 */ /* 0x080fe400028f0eff */
[-C--:B------:R-:W-:Y:S02]  /*4350*/  LEA.HI.X.SX32 R147, R4, R11.reuse, 0x1, P6 ;  /* 0x0000000b04937211 */ /* 0x080fe400030f0eff */
[----:B------:R-:W-:Y:S02]  /*4360*/  LEA.HI.X.SX32 R145, R9, R11, 0x1, P4 ;  /* 0x0000000b09917211 */ /* 0x000fe400020f0eff */
[----:B------:R-:W-:-:S02]  /*4370*/  PRMT R42, RZ, 0x7610, R42 ;  /* 0x00007610ff2a7816 */ /* 0x000fc4000000002a */
[----:B------:R-:W-:Y:S02]  /*4380*/  PRMT R44, RZ, 0x7610, R44 ;  /* 0x00007610ff2c7816 */ /* 0x000fe4000000002c */
[----:B------:R-:W-:Y:S02]  /*4390*/  PRMT R46, RZ, 0x7610, R46 ;  /* 0x00007610ff2e7816 */ /* 0x000fe4000000002e */
[----:B------:R-:W-:Y:S02]  /*43a0*/  PRMT R48, RZ, 0x7610, R48 ;  /* 0x00007610ff307816 */ /* 0x000fe40000000030 */
[----:B------:R-:W-:Y:S02]  /*43b0*/  PRMT R50, RZ, 0x7610, R50 ;  /* 0x00007610ff327816 */ /* 0x000fe40000000032 */
[----:B------:R-:W-:Y:S02]  /*43c0*/  PRMT R52, RZ, 0x7610, R52 ;  /* 0x00007610ff347816 */ /* 0x000fe40000000034 */
[----:B------:R-:W-:-:S02]  /*43d0*/  PRMT R54, RZ, 0x7610, R54 ;  /* 0x00007610ff367816 */ /* 0x000fc40000000036 */
[----:B------:R-:W-:Y:S02]  /*43e0*/  PRMT R56, RZ, 0x7610, R56 ;  /* 0x00007610ff387816 */ /* 0x000fe40000000038 */
[----:B------:R-:W-:Y:S02]  /*43f0*/  PRMT R138, RZ, 0x7610, R138 ;  /* 0x00007610ff8a7816 */ /* 0x000fe4000000008a */
[----:B------:R-:W-:Y:S02]  /*4400*/  PRMT R140, RZ, 0x7610, R140 ;  /* 0x00007610ff8c7816 */ /* 0x000fe4000000008c */
[----:B------:R-:W-:Y:S02]  /*4410*/  PRMT R142, RZ, 0x7610, R142 ;  /* 0x00007610ff8e7816 */ /* 0x000fe4000000008e */
[----:B------:R-:W-:Y:S02]  /*4420*/  PRMT R208, RZ, 0x7610, R208 ;  /* 0x00007610ffd07816 */ /* 0x000fe400000000d0 */
[----:B------:R-:W-:Y:S01]  /*4430*/  PRMT R214, RZ, 0x7610, R214 ;  /* 0x00007610ffd67816 */ /* 0x000fe200000000d6 */
[----:B------:R0:W-:Y:S04]  /*4440*/  STS.U16 [R134+UR7+0x10000], R13 ;  /* 0x0100000d86007988 */ /* 0x0001e80008000407 */
        /* <DEDUP_REMOVED lines=14> */
[----:B------:R0:W-:Y:S01]  /*4530*/  STS.U16 [R210+UR7+0x10f00], R35 ;  /* 0x010f0023d2007988 */ /* 0x0001e20008000407 */
[----:B-1----:R1:W-:Y:S06]  /*4540*/  MEMBAR.ALL.CTA ;  /* 0x0000000000007992 */ /* 0x0023ec0000008000 */
[----:B-1----:R-:W-:Y:S04]  /*4550*/  FENCE.VIEW.ASYNC.S ;  /* 0x00000000000073c6 */ /* 0x002fe80000000000 */
[----:B------:R-:W1:Y:S02]  /*4560*/  FENCE.VIEW.ASYNC.S ;  /* 0x00000000000073c6 */ /* 0x000e640000000000 */
[----:B-1----:R0:W1:Y:S02]  /*4570*/  @!UP1 SYNCS.EXCH.64 URZ, [UR7+0x12000], UR20 ;  /* 0x0120001407ff95b2 */ /* 0x0020640008000100 */
[----:B-1----:R-:W-:Y:S06]  /*4580*/  BAR.SYNC.DEFER_BLOCKING 0x0 ;  /* 0x0000000000007b1d */ /* 0x002fec0000010000 */
[----:B0-----:R-:W-:Y:S05]  /*4590*/  @!P3 BRA `(.L_x_6) ;  /* 0x00000004004cb947 */ /* 0x001fea0003800000 */
[----:B------:R-:W-:Y:S02]  /*45a0*/  USHF.R.U32.HI UR46, URZ, 0x4, UR7 ;  /* 0x00000004ff2e7899 */ /* 0x000fe40008011607 */
[----:B------:R-:W-:Y:S02]  /*45b0*/  UIADD3 UR29, UPT, UPT, UR7, 0x10000, URZ ;  /* 0x00010000071d7890 */ /* 0x000fe4000fffe0ff */
[----:B------:R-:W-:Y:S02]  /*45c0*/  USGXT.U32 UR46, UR46, 0xe ;  /* 0x0000000e2e2e789a */ /* 0x000fe40008000000 */
[----:B------:R-:W-:Y:S02]  /*45d0*/  USHF.R.U32.HI UR29, URZ, 0x4, UR29 ;  /* 0x00000004ff1d7899 */ /* 0x000fe4000801161d */
[----:B------:R-:W-:Y:S02]  /*45e0*/  UIADD3 UR54, UP1, UPT, UR46, 0x4000080, URZ ;  /* 0x040000802e367890 */ /* 0x000fe4000ff3e0ff */
[----:B------:R-:W-:Y:S01]  /*45f0*/  USGXT.U32 UR52, UR29, 0xe ;  /* 0x0000000e1d34789a */ /* 0x000fe20008000000 */
[----:B------:R-:W-:Y:S01]  /*4600*/  UMOV UR5, URZ ;  /* 0x000000ff00057c82 */ /* 0x000fe20008000000 */
[----:B------:R-:W-:Y:S01]  /*4610*/  UMOV UR28, URZ ;  /* 0x000000ff001c7c82 */ /* 0x000fe20008000000 */
[----:B------:R-:W-:-:S02]  /*4620*/  UIADD3.X UR55, UPT, UPT, UR5, 0x40004040, URZ, UP1, !UPT ;  /* 0x4000404005377890 */ /* 0x000fc40008ffe4ff */
[----:B------:R-:W-:Y:S02]  /*4630*/  UIADD3 UR48, UP1, UPT, UR52, 0x2, URZ ;  /* 0x0000000234307890 */ /* 0x000fe4000ff3e0ff */
[----:B------:R-:W-:Y:S02]  /*4640*/  ULOP3.LUT UR46, UR46, 0x4000000, URZ, 0xfc, !UPT ;  /* 0x040000002e2e7892 */ /* 0x000fe4000f8efcff */
[----:B------:R-:W-:Y:S02]  /*4650*/  UIADD3.X UR49, UPT, UPT, UR28, 0x40004040, URZ, UP1, !UPT ;  /* 0x400040401c317890 */ /* 0x000fe40008ffe4ff */
[----:B------:R-:W-:Y:S02]  /*4660*/  UIADD3.64 UR38, UPT, UPT, UR54, 0x80, URZ ;  /* 0x0000008036267897 */ /* 0x000fe4000fffe0ff */
[----:B------:R-:W-:Y:S02]  /*4670*/  UIADD3.64 UR44, UPT, UPT, UR48, 0x2, URZ ;  /* 0x00000002302c7897 */ /* 0x000fe4000fffe0ff */
[----:B------:R-:W-:-:S02]  /*4680*/  UIADD3.64 UR30, UPT, UPT, UR54, 0x100, URZ ;  /* 0x00000100361e7897 */ /* 0x000fc4000fffe0ff */
[----:B------:R-:W-:Y:S01]  /*4690*/  UIADD3.64 UR40, UPT, UPT, UR48, 0x4, URZ ;  /* 0x0000000430287897 */ /* 0x000fe2000fffe0ff */
[----:B------:R-:W-:Y:S01]  /*46a0*/  UMOV UR24, 0x0 ;  /* 0x0000000000187882 */ /* 0x000fe20000000000 */
[----:B------:R-:W-:Y:S01]  /*46b0*/  UMOV UR25, 0x8088490 ;  /* 0x0808849000197882 */ /* 0x000fe20000000000 */
[----:B------:R-:W-:Y:S01]  /*46c0*/  UMOV UR53, 0x40004040 ;  /* 0x4000404000357882 */ /* 0x000fe20000000000 */
[----:B------:R-:W-:Y:S01]  /*46d0*/  UIADD3.64 UR68, UPT, UPT, UR54, 0x180, URZ ;  /* 0x0000018036447897 */ /* 0x000fe2000fffe0ff */
[----:B------:R-:W-:Y:S01]  /*46e0*/  UMOV UR47, 0x40004040 ;  /* 0x40004040002f7882 */ /* 0x000fe20000000000 */
[----:B------:R-:W-:Y:S01]  /*46f0*/  UIADD3.64 UR36, UPT, UPT, UR48, 0xfe, URZ ;  /* 0x000000fe30247897 */ /* 0x000fe2000fffe0ff */
[----:B------:R0:W-:Y:S01]  /*4700*/  UTCHMMA gdesc[UR46], gdesc[UR52], tmem[UR11], tmem[UR24], idesc[UR25], !UPT ;  /* 0x00ff18342e0075ea */ /* 0x0001e2000f80000b */
[----:B------:R-:W-:Y:S02]  /*4710*/  UIADD3.64 UR64, UPT, UPT, UR54, 0x200, URZ ;  /* 0x0000020036407897 */ /* 0x000fe4000fffe0ff */
[----:B------:R-:W-:-:S02]  /*4720*/  UIADD3.64 UR32, UPT, UPT, UR48, 0x100, URZ ;  /* 0x0000010030207897 */ /* 0x000fc4000fffe0ff */
[----:B------:R-:W-:Y:S02]  /*4730*/  UIADD3.64 UR60, UPT, UPT, UR54, 0x280, URZ ;  /* 0x00000280363c7897 */ /* 0x000fe4000fffe0ff */
[----:B------:R-:W-:Y:S01]  /*4740*/  UIADD3.64 UR28, UPT, UPT, UR48, 0x102, URZ ;  /* 0x00000102301c7897 */ /* 0x000fe2000fffe0ff */
[----:B------:R-:W-:Y:S01]  /*4750*/  UMOV UR42, 0x0 ;  /* 0x00000000002a7882 */ /* 0x000fe20000000000 */
[----:B------:R-:W-:Y:S01]  /*4760*/  UMOV UR43, 0x8088490 ;  /* 0x08088490002b7882 */ /* 0x000fe20000000000 */
[----:B------:R-:W-:Y:S02]  /*4770*/  UIADD3.64 UR58, UPT, UPT, UR54, 0x300, URZ ;  /* 0x00000300363a7897 */ /* 0x000fe4000fffe0ff */
[----:B------:R1:W-:Y:S01]  /*4780*/  UTCHMMA gdesc[UR54], gdesc[UR48], tmem[UR11], tmem[UR42], idesc[UR43], UPT ;  /* 0x00ff2a30360075ea */ /* 0x0003e2000b80000b */
[----:B0-----:R-:W-:Y:S01]  /*4790*/  UIADD3.64 UR24, UPT, UPT, UR48, 0x104, URZ ;  /* 0x0000010430187897 */ /* 0x001fe2000fffe0ff */
[----:B------:R-:W-:Y:S01]  /*47a0*/  UMOV UR34, 0x0 ;  /* 0x0000000000227882 */ /* 0x000fe20000000000 */
[----:B------:R-:W-:Y:S01]  /*47b0*/  UMOV UR35, 0x8088490 ;  /* 0x0808849000237882 */ /* 0x000fe20000000000 */
[----:B------:R-:W-:Y:S01]  /*47c0*/  UIADD3 UR19, UPT, UPT, UR8, 0x120, URZ ;  /* 0x0000012008137890 */ /* 0x000fe2000fffe0ff */
[----:B------:R0:W-:Y:S01]  /*47d0*/  UTCHMMA gdesc[UR38], gdesc[UR44], tmem[UR11], tmem[UR34], idesc[UR35], UPT ;  /* 0x00ff222c260075ea */ /* 0x0001e2000b80000b */
[----:B------:R-:W-:-:S02]  /*47e0*/  UIADD3.64 UR50, UPT, UPT, UR54, 0x780, URZ ;  /* 0x0000078036327897 */ /* 0x000fc4000fffe0ff */
[----:B------:R-:W-:Y:S02]  /*47f0*/  UIADD3 UR20, UPT, UPT, UR8, 0x120, URZ ;  /* 0x0000012008147890 */ /* 0x000fe4000fffe0ff */
[----:B------:R-:W-:Y:S01]  /*4800*/  UIADD3.64 UR46, UPT, UPT, UR54, 0x800, URZ ;  /* 0x00000800362e7897 */ /* 0x000fe2000fffe0ff */
[----:B------:R-:W-:Y:S01]  /*4810*/  UMOV UR26, 0x0 ;  /* 0x00000000001a7882 */ /* 0x000fe20000000000 */
[----:B------:R-:W-:Y:S01]  /*4820*/  UMOV UR27, 0x8088490 ;  /* 0x08088490001b7882 */ /* 0x000fe20000000000 */
[----:B------:R-:W-:Y:S01]  /*4830*/  UIADD3 UR21, UPT, UPT, UR8, 0x120, URZ ;  /* 0x0000012008157890 */ /* 0x000fe2000fffe0ff */
[----:B------:R2:W-:Y:S01]  /*4840*/  UTCHMMA gdesc[UR30], gdesc[UR40], tmem[UR11], tmem[UR26], idesc[UR27], UPT ;  /* 0x00ff1a281e0075ea */ /* 0x0005e2000b80000b */
[----:B-1----:R-:W-:Y:S01]  /*4850*/  UIADD3.64 UR42, UPT, UPT, UR54, 0x880, URZ ;  /* 0x00000880362a7897 */ /* 0x002fe2000fffe0ff */
[----:B------:R-:W-:Y:S01]  /*4860*/  UMOV UR66, 0x0 ;  /* 0x0000000000427882 */ /* 0x000fe20000000000 */
[----:B------:R-:W-:Y:S01]  /*4870*/  UMOV UR67, 0x8088490 ;  /* 0x0808849000437882 */ /* 0x000fe20000000000 */
[----:B------:R-:W-:Y:S01]  /*4880*/  UIADD3 UR22, UPT, UPT, UR8, 0x120, URZ ;  /* 0x0000012008167890 */ /* 0x000fe2000fffe0ff */
[----:B------:R1:W-:Y:S01]  /*4890*/  UTCHMMA gdesc[UR68], gdesc[UR36], tmem[UR11], tmem[UR66], idesc[UR67], UPT ;  /* 0x00ff4224440075ea */ /* 0x0003e2000b80000b */
[----:B0-----:R-:W-:Y:S01]  /*48a0*/  UIADD3.64 UR38, UPT, UPT, UR54, 0x900, URZ ;  /* 0x0000090036267897 */ /* 0x001fe2000fffe0ff */
[----:B------:R-:W-:Y:S01]  /*48b0*/  UMOV UR70, 0x0 ;  /* 0x0000000000467882 */ /* 0x000fe20000000000 */
[----:B------:R-:W-:Y:S01]  /*48c0*/  UMOV UR71, 0x8088490 ;  /* 0x0808849000477882 */ /* 0x000fe20000000000 */
[----:B------:R-:W-:Y:S01]  /*48d0*/  UIADD3 UR23, UPT, UPT, UR8, 0x120, URZ ;  /* 0x0000012008177890 */ /* 0x000fe2000fffe0ff */
[----:B------:R0:W-:Y:S01]  /*48e0*/  UTCHMMA gdesc[UR64], gdesc[UR32], tmem[UR11], tmem[UR70], idesc[UR71], UPT ;  /* 0x00ff4620400075ea */ /* 0x0001e2000b80000b */
[----:B------:R-:W-:Y:S01]  /*48f0*/  UIADD3.64 UR34, UPT, UPT, UR54, 0x980, URZ ;  /* 0x0000098036227897 */ /* 0x000fe2000fffe0ff */
[----:B------:R-:W-:Y:S01]  /*4900*/  UMOV UR72, 0x0 ;  /* 0x0000000000487882 */ /* 0x000fe20000000000 */
[----:B------:R-:W-:Y:S01]  /*4910*/  UMOV UR73, 0x8088490 ;  /* 0x0808849000497882 */ /* 0x000fe20000000000 */
[----:B------:R-:W-:Y:S01]  /*4920*/  UIADD3 UR56, UPT, UPT, UR8, 0x120, URZ ;  /* 0x0000012008387890 */ /* 0x000fe2000fffe0ff */
[----:B------:R3:W-:Y:S01]  /*4930*/  UTCHMMA gdesc[UR60], gdesc[UR28], tmem[UR11], tmem[UR72], idesc[UR73], UPT ;  /* 0x00ff481c3c0075ea */ /* 0x0007e2000b80000b */
[----:B--2---:R-:W-:Y:S01]  /*4940*/  UIADD3.64 UR30, UPT, UPT, UR54, 0xa00, URZ ;  /* 0x00000a00361e7897 */ /* 0x004fe2000fffe0ff */
[----:B------:R-:W-:Y:S01]  /*4950*/  UMOV UR74, 0x0 ;  /* 0x00000000004a7882 */ /* 0x000fe20000000000 */
[----:B------:R-:W-:Y:S01]  /*4960*/  UMOV UR75, 0x8088490 ;  /* 0x08088490004b7882 */ /* 0x000fe20000000000 */
[----:B------:R-:W-:Y:S01]  /*4970*/  UIADD3 UR57, UPT, UPT, UR8, 0x120, URZ ;  /* 0x0000012008397890 */ /* 0x000fe2000fffe0ff */
[----:B------:R3:W-:Y:S01]  /*4980*/  UTCHMMA gdesc[UR58], gdesc[UR24], tmem[UR11], tmem[UR74], idesc[UR75], UPT ;  /* 0x00ff4a183a0075ea */ /* 0x0007e2000b80000b */
[----:B------:R-:W-:Y:S01]  /*4990*/  UIADD3.64 UR26, UPT, UPT, UR54, 0xa80, URZ ;  /* 0x00000a80361a7897 */ /* 0x000fe2000fffe0ff */
[----:B------:R3:W-:Y:S01]  /*49a0*/  UTCHMMA gdesc[UR50], gdesc[UR52], tmem[UR19], tmem[UR70], idesc[UR71], !UPT ;  /* 0x00ff4634320075ea */ /* 0x0007e2000f800013 */
[----:B------:R-:W-:-:S02]  /*49b0*/  UIADD3 UR62, UPT, UPT, UR8, 0x120, URZ ;  /* 0x00000120083e7890 */ /* 0x000fc4000fffe0ff */
[----:B------:R-:W-:Y:S01]  /*49c0*/  UIADD3.64 UR54, UPT, UPT, UR54, 0xb00, URZ ;  /* 0x00000b0036367897 */ /* 0x000fe2000fffe0ff */
[----:B-1----:R-:W-:Y:S01]  /*49d0*/  UMOV UR68, 0x0 ;  /* 0x0000000000447882 */ /* 0x002fe20000000000 */
[----:B------:R-:W-:Y:S01]  /*49e0*/  UMOV UR69, 0x8088490 ;  /* 0x0808849000457882 */ /* 0x000fe20000000000 */
[----:B0-----:R-:W-:Y:S01]  /*49f0*/  UMOV UR64, 0x0 ;  /* 0x0000000000407882 */ /* 0x001fe20000000000 */
[----:B------:R3:W-:Y:S01]  /*4a00*/  UTCHMMA gdesc[UR46], gdesc[UR48], tmem[UR20], tmem[UR68], idesc[UR69], UPT ;  /* 0x00ff44302e0075ea */ /* 0x0007e2000b800014 */
[----:B------:R-:W-:Y:S01]  /*4a10*/  UMOV UR65, 0x8088490 ;  /* 0x0808849000417882 */ /* 0x000fe20000000000 */
[----:B------:R3:W-:Y:S01]  /*4a20*/  UTCHMMA gdesc[UR42], gdesc[UR44], tmem[UR21], tmem[UR66], idesc[UR67], UPT ;  /* 0x00ff422c2a0075ea */ /* 0x0007e2000b800015 */
[----:B------:R3:W-:Y:S01]  /*4a30*/  UTCHMMA gdesc[UR38], gdesc[UR40], tmem[UR22], tmem[UR64], idesc[UR65], UPT ;  /* 0x00ff4028260075ea */ /* 0x0007e2000b800016 */
[----:B------:R3:W-:Y:S01]  /*4a40*/  UTCHMMA gdesc[UR34], gdesc[UR36], tmem[UR23], tmem[UR70], idesc[UR71], UPT ;  /* 0x00ff4624220075ea */ /* 0x0007e2000b800017 */
[----:B------:R-:W-:Y:S01]  /*4a50*/  UMOV UR76, 0x0 ;  /* 0x00000000004c7882 */ /* 0x000fe20000000000 */
[----:B------:R-:W-:Y:S01]  /*4a60*/  UMOV UR77, 0x8088490 ;  /* 0x08088490004d7882 */ /* 0x000fe20000000000 */
[----:B------:R3:W-:Y:S01]  /*4a70*/  UTCHMMA gdesc[UR30], gdesc[UR32], tmem[UR56], tmem[UR68], idesc[UR69], UPT ;  /* 0x00ff44201e0075ea */ /* 0x0007e2000b800038 */
[----:B------:R-:W-:Y:S01]  /*4a80*/  UMOV UR5, UR4 ;  /* 0x0000000400057c82 */ /* 0x000fe20008000000 */
[----:B------:R3:W-:Y:S01]  /*4a90*/  UTCHMMA gdesc[UR26], gdesc[UR28], tmem[UR57], tmem[UR66], idesc[UR67], UPT ;  /* 0x00ff421c1a0075ea */ /* 0x0007e2000b800039 */
[----:B------:R3:W-:Y:S01]  /*4aa0*/  UTCHMMA gdesc[UR54], gdesc[UR24], tmem[UR62], tmem[UR76], idesc[UR77], UPT ;  /* 0x00ff4c18360075ea */ /* 0x0007e2000b80003e */
[----:B------:R3:W-:Y:S01]  /*4ab0*/  UTCBAR [UR5], URZ ;  /* 0x000000ff050073e9 */ /* 0x0007e200080000ff */
[----:B------:R-:W-:Y:S01]  /*4ac0*/  NOP ;  /* 0x0000000000007918 */ /* 0x000fe20000000000 */
.L_x_6:
[----:B------:R-:W-:Y:S05]  /*4ad0*/  @!P2 BRA `(.L_x_7) ;  /* 0x000000000008a947 */ /* 0x000fea0003800000 */
[----:B------:R-:W0:Y:S02]  /*4ae0*/  SYNCS.PHASECHK.TRANS64.TRYWAIT P4, [UR7+0x12000], RZ ;  /* 0x012000ffff0075a7 */ /* 0x000e240008081107 */
[----:B0-----:R-:W-:Y:S05]  /*4af0*/  @!P4 BRA `(.L_x_8) ;  /* 0x0000008800c4c947 */ /* 0x001fea0003800000 */
.L_x_7:
[----:B------:R-:W-:Y:S06]  /*4b00*/  BAR.SYNC.DEFER_BLOCKING 0x0 ;  /* 0x0000000000007b1d */ /* 0x000fec0000010000 */
[----:B------:R-:W0:Y:S01]  /*4b10*/  LDTM.x32 R4, tmem[UR12] ;  /* 0x0000000c000479ee */ /* 0x000e2200082c0000 */
[----:B------:R-:W1:Y:S01]  /*4b20*/  S2R R41, SR_TID.X ;  /* 0x0000000000297919 */ /* 0x000e620000002100 */
[----:B------:R-:W2:Y:S01]  /*4b30*/  @!P1 SYNCS.CCTL.IV [UR7+0x12000] ;  /* 0x01200000ff0099b1 */ /* 0x000ea20008000007 */
[----:B------:R-:W-:Y:S01]  /*4b40*/  NOP ;  /* 0x0000000000007918 */ /* 0x000fe20000000000 */
[----:B------:R4:W5:Y:S04]  /*4b50*/  @P2 LDG.E.U16 R36, desc[UR16][R206.64] ;  /* 0x00000010ce242981 */ /* 0x000968000c1e1500 */
[----:B------:R4:W5:Y:S01]  /*4b60*/  @P2 LDG.E.U16 R38, desc[UR16][R204.64] ;  /* 0x00000010cc262981 */ /* 0x000962000c1e1500 */
[----:B0-----:R-:W-:Y:S01]  /*4b70*/  FMUL R2, R4, UR13 ;  /* 0x0000000d04027c20 */ /* 0x001fe20008400000 */
[----:B------:R-:W-:Y:S01]  /*4b80*/  FMUL R3, R5, UR13 ;  /* 0x0000000d05037c20 */ /* 0x000fe20008400000 */
[----:B------:R-:W-:Y:S01]  /*4b90*/  FMUL R37, R6, UR13 ;  /* 0x0000000d06257c20 */ /* 0x000fe20008400000 */
[----:B------:R-:W-:Y:S01]  /*4ba0*/  FMUL R39, R7, UR13 ;  /* 0x0000000d07277c20 */ /* 0x000fe20008400000 */
[----:B------:R-:W-:Y:S01]  /*4bb0*/  FMUL R58, R8, UR13 ;  /* 0x0000000d083a7c20 */ /* 0x000fe20008400000 */
[----:B------:R4:W5:Y:S02]  /*4bc0*/  @P2 LDG.E.U16 R40, desc[UR16][R170.64] ;  /* 0x00000010aa282981 */ /* 0x000964000c1e1500 */
[----:B------:R-:W-:Y:S01]  /*4bd0*/  FMNMX3 R37, R2, R3, R37, !PT ;  /* 0x0000000302257276 */ /* 0x000fe20007800025 */
[----:B------:R-:W-:Y:S01]  /*4be0*/  FMUL R2, R9, UR13 ;  /* 0x0000000d09027c20 */ /* 0x000fe20008400000 */
[----:B------:R-:W-:Y:S01]  /*4bf0*/  FMUL R3, R10, UR13 ;  /* 0x0000000d0a037c20 */ /* 0x000fe20008400000 */
[----:B-1----:R-:W-:Y:S01]  /*4c00*/  LOP3.LUT R133, R41, 0xff, RZ, 0xc0, !PT ;  /* 0x000000ff29857812 */ /* 0x002fe200078ec0ff */
[----:B------:R4:W5:Y:S01]  /*4c10*/  @P2 LDG.E.U16 R42, desc[UR16][R168.64] ;  /* 0x00000010a82a2981 */ /* 0x000962000c1e1500 */
[----:B------:R-:W-:Y:S01]  /*4c20*/  FMNMX3 R39, R37, R39, R58, !PT ;  /* 0x0000002725277276 */ /* 0x000fe2000780003a */
[----:B------:R-:W-:Y:S01]  /*4c30*/  FMUL R37, R11, UR13 ;  /* 0x0000000d0b257c20 */ /* 0x000fe20008400000 */
[----:B------:R-:W-:Y:S01]  /*4c40*/  FMUL R58, R12, UR13 ;  /* 0x0000000d0c3a7c20 */ /* 0x000fe20008400000 */
        /* <DEDUP_REMOVED lines=47> */
[----:B------:R-:W-:-:S02]  /*4f40*/  SHF.L.U32 R133, R133, 0x1, RZ ;  /* 0x0000000185857819 */ /* 0x000fc400000006ff */
[----:B------:R-:W-:-:S04]  /*4f50*/  FMNMX3 R2, R39, R2, R3, !PT ;  /* 0x0000000227027276 */ /* 0x000fc80007800003 */
[----:B------:R-:W-:-:S05]  /*4f60*/  FMNMX3 R2, R2, -INF , R37, !PT ;  /* 0xff80000002027876 */ /* 0x000fca0007800025 */
[--C-:B------:R-:W-:Y:S01]  /*4f70*/  FFMA R4, R4, UR13, -R2.reuse ;  /* 0x0000000d04047c23 */ /* 0x100fe20008000802 */
[--C-:B------:R-:W-:Y:S01]  /*4f80*/  FFMA R5, R5, UR13, -R2.reuse ;  /* 0x0000000d05057c23 */ /* 0x100fe20008000802 */
[--C-:B------:R-:W-:Y:S01]  /*4f90*/  FFMA R6, R6, UR13, -R2.reuse ;  /* 0x0000000d06067c23 */ /* 0x100fe20008000802 */
[--C-:B------:R-:W-:Y:S01]  /*4fa0*/  FFMA R7, R7, UR13, -R2.reuse ;  /* 0x0000000d07077c23 */ /* 0x100fe20008000802 */
[----:B------:R-:W-:Y:S01]  /*4fb0*/  FMUL R4, R4, 1.4426950216293334961 ;  /* 0x3fb8aa3b04047820 */ /* 0x000fe20000400000 */
[----:B------:R-:W-:Y:S01]  /*4fc0*/  FMUL R5, R5, 1.4426950216293334961 ;  /* 0x3fb8aa3b05057820 */ /* 0x000fe20000400000 */
[----:B------:R-:W-:Y:S01]  /*4fd0*/  FMUL R6, R6, 1.4426950216293334961 ;  /* 0x3fb8aa3b06067820 */ /* 0x000fe20000400000 */
[----:B------:R-:W-:Y:S01]  /*4fe0*/  FMUL R7, R7, 1.4426950216293334961 ;  /* 0x3fb8aa3b07077820 */ /* 0x000fe20000400000 */
[--C-:B------:R-:W-:Y:S01]  /*4ff0*/  FFMA R8, R8, UR13, -R2.reuse ;  /* 0x0000000d08087c23 */ /* 0x100fe20008000802 */
[--C-:B------:R-:W-:Y:S01]  /*5000*/  FFMA R9, R9, UR13, -R2.reuse ;  /* 0x0000000d09097c23 */ /* 0x100fe20008000802 */
[----:B------:R-:W-:Y:S01]  /*5010*/  MUFU.EX2 R4, R4 ;  /* 0x0000000400047308 */ /* 0x000fe20000000800 */
[--C-:B------:R-:W-:Y:S01]  /*5020*/  FFMA R10, R10, UR13, -R2.reuse ;  /* 0x0000000d0a0a7c23 */ /* 0x100fe20008000802 */
[----:B------:R-:W-:Y:S01]  /*5030*/  FMUL R8, R8, 1.4426950216293334961 ;  /* 0x3fb8aa3b08087820 */ /* 0x000fe20000400000 */
[----:B------:R-:W-:Y:S01]  /*5040*/  FMUL R9, R9, 1.4426950216293334961 ;  /* 0x3fb8aa3b09097820 */ /* 0x000fe20000400000 */
[--C-:B------:R-:W-:Y:S01]  /*5050*/  FFMA R11, R11, UR13, -R2.reuse ;  /* 0x0000000d0b0b7c23 */ /* 0x100fe20008000802 */
[----:B------:R-:W-:Y:S01]  /*5060*/  FMUL R10, R10, 1.4426950216293334961 ;  /* 0x3fb8aa3b0a0a7820 */ /* 0x000fe20000400000 */
[--C-:B------:R-:W-:Y:S01]  /*5070*/  FFMA R12, R12, UR13, -R2.reuse ;  /* 0x0000000d0c0c7c23 */ /* 0x100fe20008000802 */
[--C-:B------:R-:W-:Y:S01]  /*5080*/  FFMA R13, R13, UR13, -R2.reuse ;  /* 0x0000000d0d0d7c23 */ /* 0x100fe20008000802 */
[----:B------:R-:W0:Y:S01]  /*5090*/  MUFU.EX2 R5, R5 ;  /* 0x0000000500057308 */ /* 0x000e220000000800 */
[----:B------:R-:W-:Y:S01]  /*50a0*/  FMUL R11, R11, 1.4426950216293334961 ;  /* 0x3fb8aa3b0b0b7820 */ /* 0x000fe20000400000 */
[----:B------:R-:W-:Y:S01]  /*50b0*/  FMUL R12, R12, 1.4426950216293334961 ;  /* 0x3fb8aa3b0c0c7820 */ /* 0x000fe20000400000 */
[----:B------:R-:W-:Y:S01]  /*50c0*/  FMUL R13, R13, 1.4426950216293334961 ;  /* 0x3fb8aa3b0d0d7820 */ /* 0x000fe20000400000 */
[--C-:B------:R-:W-:Y:S01]  /*50d0*/  FFMA R14, R14, UR13, -R2.reuse ;  /* 0x0000000d0e0e7c23 */ /* 0x100fe20008000802 */
[--C-:B------:R-:W-:Y:S01]  /*50e0*/  FFMA R15, R15, UR13, -R2.reuse ;  /* 0x0000000d0f0f7c23 */ /* 0x100fe20008000802 */
[--C-:B------:R-:W-:Y:S01]  /*50f0*/  FFMA R16, R16, UR13, -R2.reuse ;  /* 0x0000000d10107c23 */ /* 0x100fe20008000802 */
[--C-:B------:R-:W-:Y:S01]  /*5100*/  FFMA R17, R17, UR13, -R2.reuse ;  /* 0x0000000d11117c23 */ /* 0x100fe20008000802 */
[----:B------:R-:W1:Y:S01]  /*5110*/  MUFU.EX2 R6, R6 ;  /* 0x0000000600067308 */ /* 0x000e620000000800 */
[----:B------:R-:W-:Y:S01]  /*5120*/  FMUL R14, R14, 1.4426950216293334961 ;  /* 0x3fb8aa3b0e0e7820 */ /* 0x000fe20000400000 */
[----:B------:R-:W-:Y:S01]  /*5130*/  FMUL R15, R15, 1.4426950216293334961 ;  /* 0x3fb8aa3b0f0f7820 */ /* 0x000fe20000400000 */
[----:B------:R-:W-:Y:S01]  /*5140*/  FMUL R16, R16, 1.4426950216293334961 ;  /* 0x3fb8aa3b10107820 */ /* 0x000fe20000400000 */
[----:B------:R-:W-:Y:S01]  /*5150*/  FMUL R17, R17, 1.4426950216293334961 ;  /* 0x3fb8aa3b11117820 */ /* 0x000fe20000400000 */
[--C-:B------:R-:W-:Y:S01]  /*5160*/  FFMA R18, R18, UR13, -R2.reuse ;  /* 0x0000000d12127c23 */ /* 0x100fe20008000802 */
[--C-:B------:R-:W-:Y:S01]  /*5170*/  FFMA R19, R19, UR13, -R2.reuse ;  /* 0x0000000d13137c23 */ /* 0x100fe20008000802 */
[--C-:B------:R-:W-:Y:S01]  /*5180*/  FFMA R20, R20, UR13, -R2.reuse ;  /* 0x0000000d14147c23 */ /* 0x100fe20008000802 */
[----:B------:R-:W3:Y:S01]  /*5190*/  MUFU.EX2 R7, R7 ;  /* 0x0000000700077308 */ /* 0x000ee20000000800 */
[----:B0-----:R-:W-:Y:S01]  /*51a0*/  FADD R3, R4, R5 ;  /* 0x0000000504037221 */ /* 0x001fe20000000000 */
[----:B------:R-:W-:Y:S01]  /*51b0*/  FMUL R18, R18, 1.4426950216293334961 ;  /* 0x3fb8aa3b12127820 */ /* 0x000fe20000400000 */
[----:B------:R-:W-:Y:S01]  /*51c0*/  FMUL R19, R19, 1.4426950216293334961 ;  /* 0x3fb8aa3b13137820 */ /* 0x000fe20000400000 */
[----:B------:R-:W-:Y:S01]  /*51d0*/  FMUL R20, R20, 1.4426950216293334961 ;  /* 0x3fb8aa3b14147820 */ /* 0x000fe20000400000 */
[--C-:B------:R-:W-:Y:S01]  /*51e0*/  FFMA R21, R21, UR13, -R2.reuse ;  /* 0x0000000d15157c23 */ /* 0x100fe20008000802 */
[--C-:B------:R-:W-:Y:S01]  /*51f0*/  FFMA R22, R22, UR13, -R2.reuse ;  /* 0x0000000d16167c23 */ /* 0x100fe20008000802 */
[--C-:B------:R-:W-:Y:S01]  /*5200*/  FFMA R23, R23, UR13, -R2.reuse ;  /* 0x0000000d17177c23 */ /* 0x100fe20008000802 */
[----:B------:R-:W0:Y:S01]  /*5210*/  MUFU.EX2 R8, R8 ;  /* 0x0000000800087308 */ /* 0x000e220000000800 */
[----:B-1----:R-:W-:Y:S01]  /*5220*/  FADD R58, R6, R3 ;  /* 0x00000003063a7221 */ /* 0x002fe20000000000 */
[----:B------:R-:W-:Y:S01]  /*5230*/  FMUL R21, R21, 1.4426950216293334961 ;  /* 0x3fb8aa3b15157820 */ /* 0x000fe20000400000 */
[----:B------:R-:W-:Y:S01]  /*5240*/  FMUL R22, R22, 1.4426950216293334961 ;  /* 0x3fb8aa3b16167820 */ /* 0x000fe20000400000 */
[----:B------:R-:W-:Y:S01]  /*5250*/  FMUL R23, R23, 1.4426950216293334961 ;  /* 0x3fb8aa3b17177820 */ /* 0x000fe20000400000 */
[--C-:B------:R-:W-:Y:S01]  /*5260*/  FFMA R24, R24, UR13, -R2.reuse ;  /* 0x0000000d18187c23 */ /* 0x100fe20008000802 */
[--C-:B------:R-:W-:Y:S01]  /*5270*/  FFMA R25, R25, UR13, -R2.reuse ;  /* 0x0000000d19197c23 */ /* 0x100fe20008000802 */
[----:B------:R-:W-:Y:S01]  /*5280*/  FFMA R26, R26, UR13, -R2 ;  /* 0x0000000d1a1a7c23 */ /* 0x000fe20008000802 */
[----:B------:R-:W1:Y:S01]  /*5290*/  MUFU.EX2 R9, R9 ;  /* 0x0000000900097308 */ /* 0x000e620000000800 */
[----:B---3--:R-:W-:Y:S01]  /*52a0*/  FADD R3, R7, R58 ;  /* 0x0000003a07037221 */ /* 0x008fe20000000000 */
        /* <DEDUP_REMOVED lines=13> */
[----:B------:R-:W-:Y:S01]  /*5380*/  FFMA R32, R32, UR13, -R2 ;  /* 0x0000000d20207c23 */ /* 0x000fe20008000802 */
[----:B------:R-:W0:Y:S01]  /*5390*/  MUFU.EX2 R11, R11 ;  /* 0x0000000b000b7308 */ /* 0x000e220000000800 */
[----:B-1----:R-:W-:Y:S01]  /*53a0*/  FADD R3, R9, R58 ;  /* 0x0000003a09037221 */ /* 0x002fe20000000000 */
[----:B------:R-:W-:Y:S01]  /*53b0*/  FMUL R30, R30, 1.4426950216293334961 ;  /* 0x3fb8aa3b1e1e7820 */ /* 0x000fe20000400000 */
[--C-:B------:R-:W-:Y:S01]  /*53c0*/  FFMA R35, R35, UR13, -R2.reuse ;  /* 0x0000000d23237c23 */ /* 0x100fe20008000802 */
[--C-:B------:R-:W-:Y:S01]  /*53d0*/  FFMA R33, R33, UR13, -R2.reuse ;  /* 0x0000000d21217c23 */ /* 0x100fe20008000802 */
[----:B------:R-:W-:Y:S01]  /*53e0*/  FFMA R34, R34, UR13, -R2 ;  /* 0x0000000d22227c23 */ /* 0x000fe20008000802 */
[----:B------:R-:W-:Y:S01]  /*53f0*/  FMUL R31, R31, 1.4426950216293334961 ;  /* 0x3fb8aa3b1f1f7820 */ /* 0x000fe20000400000 */
[----:B------:R-:W-:Y:S01]  /*5400*/  FMUL R32, R32, 1.4426950216293334961 ;  /* 0x3fb8aa3b20207820 */ /* 0x000fe20000400000 */
[----:B------:R-:W1:Y:S01]  /*5410*/  MUFU.EX2 R12, R12 ;  /* 0x0000000c000c7308 */ /* 0x000e620000000800 */
[----:B---3--:R-:W-:Y:S01]  /*5420*/  FADD R58, R10, R3 ;  /* 0x000000030a3a7221 */ /* 0x008fe20000000000 */
[----:B------:R-:W-:Y:S01]  /*5430*/  FMUL R33, R33, 1.4426950216293334961 ;  /* 0x3fb8aa3b21217820 */ /* 0x000fe20000400000 */
[----:B------:R-:W-:Y:S01]  /*5440*/  FMUL R34, R34, 1.4426950216293334961 ;  /* 0x3fb8aa3b22227820 */ /* 0x000fe20000400000 */
[----:B------:R-:W-:Y:S01]  /*5450*/  F2FP.BF16.F32.PACK_AB R4, R5, R4 ;  /* 0x000000040504723e */ /* 0x000fe200000010ff */
[----:B------:R-:W-:Y:S01]  /*5460*/  UIADD3 UR13, UPT, UPT, UR8, 0x140, URZ ;  /* 0x00000140080d7890 */ /* 0x000fe2000fffe0ff */
[----:B------:R-:W-:-:S02]  /*5470*/  F2FP.BF16.F32.PACK_AB R5, R7, R6 ;  /* 0x000000060705723e */ /* 0x000fc400000010ff */
[----:B------:R-:W3:Y:S01]  /*5480*/  MUFU.EX2 R13, R13 ;  /* 0x0000000d000d7308 */ /* 0x000ee20000000800 */
[C---:B0-----:R-:W-:Y:S01]  /*5490*/  FADD R3, R11.reuse, R58 ;  /* 0x0000003a0b037221 */ /* 0x041fe20000000000 */
[----:B------:R-:W-:Y:S01]  /*54a0*/  F2FP.BF16.F32.PACK_AB R7, R11, R10 ;  /* 0x0000000a0b07723e */ /* 0x000fe200000010ff */
[----:B------:R-:W-:Y:S01]  /*54b0*/  UIADD3 UR14, UPT, UPT, UR14, UR13, URZ ;  /* 0x0000000d0e0e7290 */ /* 0x000fe2000fffe0ff */
[----:B------:R-:W-:-:S03]  /*54c0*/  F2FP.BF16.F32.PACK_AB R6, R9, R8 ;  /* 0x000000080906723e */ /* 0x000fc600000010ff */
[----:B------:R-:W-:Y:S01]  /*54d0*/  ULEA UR14, UR18, UR14, 0x2 ;  /* 0x0000000e120e7291 */ /* 0x000fe2000f8e10ff */
[----:B------:R-:W0:Y:S01]  /*54e0*/  MUFU.EX2 R14, R14 ;  /* 0x0000000e000e7308 */ /* 0x000e220000000800 */
[----:B-1----:R-:W-:-:S07]  /*54f0*/  FADD R58, R12, R3 ;  /* 0x000000030c3a7221 */ /* 0x002fce0000000000 */
[----:B------:R-:W1:Y:S01]  /*5500*/  MUFU.EX2 R15, R15 ;  /* 0x0000000f000f7308 */ /* 0x000e620000000800 */
[C---:B---3--:R-:W-:Y:S01]  /*5510*/  FADD R3, R13.reuse, R58 ;  /* 0x0000003a0d037221 */ /* 0x048fe20000000000 */
[----:B------:R-:W-:-:S06]  /*5520*/  F2FP.BF16.F32.PACK_AB R8, R13, R12 ;  /* 0x0000000c0d08723e */ /* 0x000fcc00000010ff */
[----:B------:R-:W3:Y:S01]  /*5530*/  MUFU.EX2 R16, R16 ;  /* 0x0000001000107308 */ /* 0x000ee20000000800 */
[----:B0-----:R-:W-:-:S07]  /*5540*/  FADD R58, R14, R3 ;  /* 0x000000030e3a7221 */ /* 0x001fce0000000000 */
[----:B------:R-:W0:Y:S01]  /*5550*/  MUFU.EX2 R17, R17 ;  /* 0x0000001100117308 */ /* 0x000e220000000800 */
[C---:B-1----:R-:W-:Y:S01]  /*5560*/  FADD R3, R15.reuse, R58 ;  /* 0x0000003a0f037221 */ /* 0x042fe20000000000 */
[----:B------:R-:W-:-:S06]  /*5570*/  F2FP.BF16.F32.PACK_AB R9, R15, R14 ;  /* 0x0000000e0f09723e */ /* 0x000fcc00000010ff */
[----:B------:R-:W1:Y:S01]  /*5580*/  MUFU.EX2 R18, R18 ;  /* 0x0000001200127308 */ /* 0x000e620000000800 */
[----:B---3--:R-:W-:-:S07]  /*5590*/  FADD R58, R16, R3 ;  /* 0x00000003103a7221 */ /* 0x008fce0000000000 */
[----:B------:R-:W3:Y:S01]  /*55a0*/  MUFU.EX2 R19, R19 ;  /* 0x0000001300137308 */ /* 0x000ee20000000800 */
[C---:B0-----:R-:W-:Y:S01]  /*55b0*/  FADD R3, R17.reuse, R58 ;  /* 0x0000003a11037221 */ /* 0x041fe20000000000 */
[----:B------:R-:W-:-:S06]  /*55c0*/  F2FP.BF16.F32.PACK_AB R10, R17, R16 ;  /* 0x00000010110a723e */ /* 0x000fcc00000010ff */
[----:B------:R-:W0:Y:S01]  /*55d0*/  MUFU.EX2 R20, R20 ;  /* 0x0000001400147308 */ /* 0x000e220000000800 */
[----:B-1----:R-:W-:-:S07]  /*55e0*/  FADD R58, R18, R3 ;  /* 0x00000003123a7221 */ /* 0x002fce0000000000 */
[----:B------:R-:W1:Y:S01]  /*55f0*/  MUFU.EX2 R21, R21 ;  /* 0x0000001500157308 */ /* 0x000e620000000800 */
[----:B---3--:R-:W-:-:S07]  /*5600*/  FADD R3, R19, R58 ;  /* 0x0000003a13037221 */ /* 0x008fce0000000000 */
        /* <DEDUP_REMOVED lines=9> */
[----:B------:R-:W-:Y:S02]  /*56a0*/  SHF.R.U32.HI R58, RZ, 0x2, R0 ;  /* 0x00000002ff3a7819 */ /* 0x000fe40000011600 */
[----:B------:R-:W-:Y:S02]  /*56b0*/  F2FP.BF16.F32.PACK_AB R13, R23, R22 ;  /* 0x00000016170d723e */ /* 0x000fe400000010ff */
[----:B------:R-:W-:Y:S02]  /*56c0*/  LOP3.LUT R133, R133, R58, RZ, 0x3c, !PT ;  /* 0x0000003a85857212 */ /* 0x000fe400078e3cff */
[----:B------:R-:W0:Y:S01]  /*56d0*/  MUFU.EX2 R26, R26 ;  /* 0x0000001a001a7308 */ /* 0x000e220000000800 */
[----:B-1----:R-:W-:-:S07]  /*56e0*/  FADD R0, R24, R3 ;  /* 0x0000000318007221 */ /* 0x002fce0000000000 */
[----:B------:R-:W1:Y:S01]  /*56f0*/  MUFU.EX2 R27, R27 ;  /* 0x0000001b001b7308 */ /* 0x000e620000000800 */
[C---:B---3--:R-:W-:Y:S01]  /*5700*/  FADD R3, R25.reuse, R0 ;  /* 0x0000000019037221 */ /* 0x048fe20000000000 */
[----:B------:R-:W-:-:S06]  /*5710*/  F2FP.BF16.F32.PACK_AB R14, R25, R24 ;  /* 0x00000018190e723e */ /* 0x000fcc00000010ff */
[----:B------:R-:W3:Y:S01]  /*5720*/  MUFU.EX2 R28, R28 ;  /* 0x0000001c001c7308 */ /* 0x000ee20000000800 */
[----:B0-----:R-:W-:Y:S01]  /*5730*/  FADD R0, R26, R3 ;  /* 0x000000031a007221 */ /* 0x001fe20000000000 */
[----:B------:R-:W-:-:S06]  /*5740*/  FMUL R3, R35, 1.4426950216293334961 ;  /* 0x3fb8aa3b23037820 */ /* 0x000fcc0000400000 */
[----:B------:R-:W0:Y:S01]  /*5750*/  MUFU.EX2 R29, R29 ;  /* 0x0000001d001d7308 */ /* 0x000e220000000800 */
[----:B-1----:R-:W-:-:S07]  /*5760*/  FADD R11, R27, R0 ;  /* 0x000000001b0b7221 */ /* 0x002fce0000000000 */
[----:B------:R-:W1:Y:S01]  /*5770*/  MUFU.EX2 R30, R30 ;  /* 0x0000001e001e7308 */ /* 0x000e620000000800 */
[----:B---3--:R-:W-:Y:S01]  /*5780*/  FADD R0, R28, R11 ;  /* 0x0000000b1c007221 */ /* 0x008fe20000000000 */
[----:B------:R-:W-:-:S06]  /*5790*/  F2FP.BF16.F32.PACK_AB R11, R19, R18 ;  /* 0x00000012130b723e */ /* 0x000fcc00000010ff */
[----:B------:R-:W3:Y:S01]  /*57a0*/  MUFU.EX2 R31, R31 ;  /* 0x0000001f001f7308 */ /* 0x000ee20000000800 */
[C---:B0-----:R-:W-:Y:S01]  /*57b0*/  FADD R15, R29.reuse, R0 ;  /* 0x000000001d0f7221 */ /* 0x041fe20000000000 */
[----:B------:R-:W-:-:S06]  /*57c0*/  F2FP.BF16.F32.PACK_AB R16, R29, R28 ;  /* 0x0000001c1d10723e */ /* 0x000fcc00000010ff */
[----:B------:R-:W-:Y:S01]  /*57d0*/  MUFU.EX2 R32, R32 ;  /* 0x0000002000207308 */ /* 0x000fe20000000800 */
[----:B-1----:R-:W-:Y:S01]  /*57e0*/  FADD R0, R30, R15 ;  /* 0x0000000f1e007221 */ /* 0x002fe20000000000 */
[----:B------:R-:W-:-:S06]  /*57f0*/  F2FP.BF16.F32.PACK_AB R15, R27, R26 ;  /* 0x0000001a1b0f723e */ /* 0x000fcc00000010ff */
[----:B------:R-:W0:Y:S01]  /*5800*/  MUFU.EX2 R135, R33 ;  /* 0x0000002100877308 */ /* 0x000e220000000800 */
[C---:B---3--:R-:W-:Y:S01]  /*5810*/  FADD R21, R31.reuse, R0 ;  /* 0x000000001f157221 */ /* 0x048fe20000000000 */
[----:B------:R-:W-:-:S06]  /*5820*/  F2FP.BF16.F32.PACK_AB R17, R31, R30 ;  /* 0x0000001e1f11723e */ /* 0x000fcc00000010ff */
[----:B------:R-:W-:Y:S08]  /*5830*/  MUFU.EX2 R132, R34 ;  /* 0x0000002200847308 */ /* 0x000ff00000000800 */
[----:B------:R-:W1:Y:S01]  /*5840*/  MUFU.EX2 R3, R3 ;  /* 0x0000000300037308 */ /* 0x000e620000000800 */
[----:B0-----:R-:W-:Y:S02]  /*5850*/  F2FP.BF16.F32.PACK_AB R18, R135, R32 ;  /* 0x000000208712723e */ /* 0x001fe400000010ff */
[----:B-1----:R-:W-:Y:S01]  /*5860*/  F2FP.BF16.F32.PACK_AB R19, R3, R132 ;  /* 0x000000840313723e */ /* 0x002fe200000010ff */
[----:B--2-4-:R-:W-:Y:S06]  /*5870*/  @!P2 BRA `(.L_x_9) ;  /* 0x000000000004a947 */ /* 0x014fec0003800000 */
[----:B------:R0:W-:Y:S02]  /*5880*/  STTM.x16 tmem[UR14], R4 ;  /* 0x00000004000079ed */ /* 0x0001e4000824000e */
.L_x_9:
[----:B-----5:R-:W-:Y:S01]  /*5890*/  STS.U16 [R133+UR7+0x10000], R36 ;  /* 0x0100002485007988 */ /* 0x020fe20008000407 */
[----:B------:R-:W-:Y:S01]  /*58a0*/  FADD R0, -R2, -INF ;  /* 0xff80000002007421 */ /* 0x000fe20000000100 */
[----:B------:R-:W-:Y:S01]  /*58b0*/  UIADD3 UR5, UPT, UPT, UR15, -0x20, URZ ;  /* 0xffffffe00f057890 */ /* 0x000fe2000fffe0ff */
[----:B------:R-:W-:Y:S01]  /*58c0*/  FADD R136, R32, R21 ;  /* 0x0000001520887221 */ /* 0x000fe20000000000 */
[----:B------:R-:W-:Y:S01]  /*58d0*/  STS.U16 [R133+UR7+0x10200], R38 ;  /* 0x0102002685007988 */ /* 0x000fe20008000407 */
[----:B------:R-:W-:-:S03]  /*58e0*/  FMUL R0, R0, 1.4426950216293334961 ;  /* 0x3fb8aa3b00007820 */ /* 0x000fc60000400000 */
[----:B------:R-:W-:Y:S03]  /*58f0*/  STS.U16 [R133+UR7+0x10400], R40 ;  /* 0x0104002885007988 */ /* 0x000fe60008000407 */
[----:B------:R-:W1:Y:S01]  /*5900*/  MUFU.EX2 R0, R0 ;  /* 0x0000000000007308 */ /* 0x000e620000000800 */
        /* <DEDUP_REMOVED lines=12> */
[----:B------:R3:W-:Y:S01]  /*59d0*/  STS.U16 [R133+UR7+0x11e00], R214 ;  /* 0x011e00d685007988 */ /* 0x0007e20008000407 */
[----:B------:R-:W4:Y:S02]  /*59e0*/  FENCE.VIEW.ASYNC.T ;  /* 0x00000000000073c6 */ /* 0x000f240000000200 */
[----:B----4-:R-:W-:Y:S01]  /*59f0*/  BAR.SYNC.DEFER_BLOCKING 0x0 ;  /* 0x0000000000007b1d */ /* 0x010fe20000010000 */
[----:B--2---:R-:W-:-:S05]  /*5a00*/  MOV R208, UR5 ;  /* 0x0000000500d07c02 */ /* 0x004fca0008000f00 */
[----:B0-----:R-:W0:Y:S01]  /*5a10*/  LDTM.x128 R4, tmem[UR9] ;  /* 0x00000009000479ee */ /* 0x001e2200083c0000 */
[----:B------:R-:W-:Y:S01]  /*5a20*/  NOP ;  /* 0x0000000000007918 */ /* 0x000fe20000000000 */
[----:B-1-3--:R-:W-:Y:S05]  /*5a30*/  @!P2 BRA `(.L_x_10) ;  /* 0x000000080004a947 */ /* 0x00afea0003800000 */
[C---:B0-----:R-:W-:Y:S01]  /*5a40*/  FMUL R4, R0.reuse, R4 ;  /* 0x0000000400047220 */ /* 0x041fe20000400000 */
[C---:B------:R-:W-:Y:S01]  /*5a50*/  FMUL R5, R0.reuse, R5 ;  /* 0x0000000500057220 */ /* 0x040fe20000400000 */
        /* <DEDUP_REMOVED lines=125> */
[----:B------:R-:W-:-:S04]  /*6230*/  FMUL R131, R0, R131 ;  /* 0x0000008300837220 */ /* 0x000fc80000400000 */
[----:B------:R1:W-:Y:S03]  /*6240*/  STTM.x128 tmem[UR9], R4 ;  /* 0x00000004000079ed */ /* 0x0003e600083c0009 */
.L_x_10:
[----:B0-----:R-:W0:Y:S02]  /*6250*/  FENCE.VIEW.ASYNC.T ;  /* 0x00000000000073c6 */ /* 0x001e240000000200 */
[----:B0-----:R-:W-:Y:S01]  /*6260*/  BAR.SYNC.DEFER_BLOCKING 0x0 ;  /* 0x0000000000007b1d */ /* 0x001fe20000010000 */
[----:B------:R-:W-:Y:S01]  /*6270*/  R2UR UR5, R208 ;  /* 0x00000000d00572ca */ /* 0x000fe200000e0000 */
[----:B------:R-:W-:-:S04]  /*6280*/  FADD R135, R135, R136 ;  /* 0x0000008887877221 */ /* 0x000fc80000000000 */
[----:B------:R-:W-:-:S04]  /*6290*/  FADD R132, R132, R135 ;  /* 0x0000008784847221 */ /* 0x000fc80000000000 */
[----:B------:R-:W-:-:S04]  /*62a0*/  FADD R3, R3, R132 ;  /* 0x0000008403037221 */ /* 0x000fc80000000000 */
[----:B------:R-:W-:Y:S01]  /*62b0*/  UISETP.GE.AND UP1, UPT, UR5, 0x1, UPT ;  /* 0x000000010500788c */ /* 0x000fe2000bf26270 */
[----:B------:R-:W-:Y:S01]  /*62c0*/  FADD R3, R0, R3 ;  /* 0x0000000300037221 */ /* 0x000fe20000000000 */
[----:B------:R0:W-:Y:S06]  /*62d0*/  MEMBAR.ALL.CTA ;  /* 0x0000000000007992 */ /* 0x0001ec0000008000 */
[----:B0-----:R-:W0:Y:S02]  /*62e0*/  FENCE.VIEW.ASYNC.S ;  /* 0x00000000000073c6 */ /* 0x001e240000000000 */
[----:B0-----:R-:W-:Y:S06]  /*62f0*/  BAR.SYNC.DEFER_BLOCKING 0x0 ;  /* 0x0000000000007b1d */ /* 0x001fec0000010000 */
[----:B------:R-:W-:Y:S05]  /*6300*/  @!P3 BRA `(.L_x_11) ;  /* 0x000000000078b947 */ /* 0x000fea0003800000 */
[----:B------:R-:W-:Y:S01]  /*6310*/  UIADD3 UR5, UPT, UPT, UR7, 0x10000, URZ ;  /* 0x0001000007057890 */ /* 0x000fe2000fffe0ff */
[----:B------:R-:W-:Y:S01]  /*6320*/  UMOV UR22, 0xfffffffe ;  /* 0xfffffffe00167882 */ /* 0x000fe20000000000 */
[----:B------:R-:W-:Y:S02]  /*6330*/  UMOV UR23, 0x7fffbfdf ;  /* 0x7fffbfdf00177882 */ /* 0x000fe40000000000 */
[----:B------:R-:W-:Y:S01]  /*6340*/  USHF.R.U32.HI UR5, URZ, 0x4, UR5 ;  /* 0x00000004ff057899 */ /* 0x000fe20008011605 */
[----:B------:R-:W-:Y:S01]  /*6350*/  UMOV UR21, URZ ;  /* 0x000000ff00157c82 */ /* 0x000fe20008000000 */
[----:B------:R-:W-:Y:S02]  /*6360*/  UIADD3 UR15, UPT, UPT, UR8, 0x80, URZ ;  /* 0x00000080080f7890 */ /* 0x000fe4000fffe0ff */
[----:B------:R-:W-:Y:S02]  /*6370*/  USGXT.U32 UR20, UR5, 0xe ;  /* 0x0000000e0514789a */ /* 0x000fe40008000000 */
[----:B------:R-:W-:-:S02]  /*6380*/  UIADD3 UR5, UPT, UPT, UR8, 0x148, URZ ;  /* 0x0000014808057890 */ /* 0x000fc4000fffe0ff */
[----:B------:R-:W-:Y:S02]  /*6390*/  UIADD3.64 UR22, UPT, UPT, UR20, -UR22, URZ ;  /* 0x8000001614167297 */ /* 0x000fe4000fffe0ff */
[----:B------:R-:W-:Y:S02]  /*63a0*/  UIADD3 UR24, UPT, UPT, UR8, 0x150, URZ ;  /* 0x0000015008187890 */ /* 0x000fe4000fffe0ff */
[----:B------:R-:W-:Y:S02]  /*63b0*/  UIADD3 UR32, UPT, UPT, UR8, 0x80, URZ ;  /* 0x0000008008207890 */ /* 0x000fe4000fffe0ff */
[----:B------:R-:W-:Y:S01]  /*63c0*/  UIADD3 UR25, UPT, UPT, UR8, 0x158, URZ ;  /* 0x0000015808197890 */ /* 0x000fe2000fffe0ff */
[----:B------:R-:W-:Y:S01]  /*63d0*/  UMOV UR26, 0x0 ;  /* 0x00000000001a7882 */ /* 0x000fe20000000000 */
[----:B------:R-:W-:Y:S01]  /*63e0*/  UMOV UR27, 0x8200490 ;  /* 0x08200490001b7882 */ /* 0x000fe20000000000 */
[----:B------:R-:W-:Y:S01]  /*63f0*/  UMOV UR21, 0x80004020 ;  /* 0x8000402000157882 */ /* 0x000fe20000000000 */
[----:B------:R-:W-:Y:S01]  /*6400*/  UMOV UR28, 0x0 ;  /* 0x00000000001c7882 */ /* 0x000fe20000000000 */
[----:B------:R-:W-:Y:S01]  /*6410*/  UMOV UR29, 0x8200490 ;  /* 0x08200490001d7882 */ /* 0x000fe20000000000 */
[----:B------:R-:W-:Y:S01]  /*6420*/  UMOV UR30, 0x0 ;  /* 0x00000000001e7882 */ /* 0x000fe20000000000 */
[----:B------:R-:W-:Y:S01]  /*6430*/  UMOV UR31, 0x8200490 ;  /* 0x08200490001f7882 */ /* 0x000fe20000000000 */
[----:B------:R-:W-:Y:S01]  /*6440*/  UMOV UR18, UR10 ;  /* 0x0000000a00127c82 */ /* 0x000fe20008000000 */
[----:B------:R-:W-:Y:S01]  /*6450*/  UMOV UR19, URZ ;  /* 0x000000ff00137c82 */ /* 0x000fe20008000000 */
[----:B------:R0:W-:Y:S01]  /*6460*/  UTCHMMA tmem[UR13], gdesc[UR20], tmem[UR8], tmem[UR26], idesc[UR27], UPT ;  /* 0x00ff1a140d0079ea */ /* 0x0001e2000b800008 */
[----:B------:R-:W-:Y:S01]  /*6470*/  UMOV UR34, 0x0 ;  /* 0x0000000000227882 */ /* 0x000fe20000000000 */
[----:B------:R-:W-:Y:S01]  /*6480*/  UMOV UR35, 0x8200490 ;  /* 0x0820049000237882 */ /* 0x000fe20000000000 */
[----:B------:R0:W-:Y:S01]  /*6490*/  UTCHMMA tmem[UR5], gdesc[UR22], tmem[UR8], tmem[UR28], idesc[UR29], UPT ;  /* 0x00ff1c16050079ea */ /* 0x0001e2000b800008 */
[----:B------:R-:W-:Y:S01]  /*64a0*/  UMOV UR18, UR18 ;  /* 0x0000001200127c82 */ /* 0x000fe20008000000 */
[----:B------:R0:W-:Y:S01]  /*64b0*/  UTCHMMA tmem[UR24], gdesc[UR20], tmem[UR15], tmem[UR30], idesc[UR31], UPT ;  /* 0x00ff1e14180079ea */ /* 0x0001e2000b80000f */
[----:B------:R0:W-:Y:S01]  /*64c0*/  UTCHMMA tmem[UR25], gdesc[UR22], tmem[UR32], tmem[UR34], idesc[UR35], UPT ;  /* 0x00ff2216190079ea */ /* 0x0001e2000b800020 */
[----:B------:R0:W-:Y:S01]  /*64d0*/  UTCBAR [UR18], URZ ;  /* 0x000000ff120073e9 */ /* 0x0001e200080000ff */
[----:B------:R-:W-:Y:S01]  /*64e0*/  NOP ;  /* 0x0000000000007918 */ /* 0x000fe20000000000 */
.L_x_11:
[----:B------:R-:W-:Y:S01]  /*64f0*/  FSEL R2, R2, -INF , P2 ;  /* 0xff80000002027808 */ /* 0x000fe20001000000 */
[----:B------:R-:W-:Y:S01]  /*6500*/  UMOV UR74, URZ ;  /* 0x000000ff004a7c82 */ /* 0x000fe20008000000 */
[----:B------:R-:W-:Y:S01]  /*6510*/  FSEL R136, R3, 1, P2 ;  /* 0x3f80000003887808 */ /* 0x000fe20001000000 */
[----:B------:R-:W-:Y:S06]  /*6520*/  BRA.U !UP1, `(.L_x_12) ;  /* 0x0000002509587547 */ /* 0x000fec000b800000 */
[----:B0-----:R-:W0:Y:S01]  /*6530*/  LDCU UR20, c[0x0][0x3d4] ;  /* 0x00007a80ff1477ac */ /* 0x001e220008000800 */
[----:B------:R-:W-:Y:S01]  /*6540*/  SHF.L.U32 R213, R213, 0x5, RZ ;  /* 0x00000005d5d57819 */ /* 0x000fe200000006ff */
[----:B------:R-:W-:Y:S01]  /*6550*/  HFMA2 R0, -RZ, RZ, 0, 0 ;  /* 0x00000000ff007431 */ /* 0x000fe200000001ff */
[----:B-1----:R-:W-:Y:S01]  /*6560*/  MOV R37, R2 ;  /* 0x0000000200257202 */ /* 0x002fe20000000f00 */
[----:B------:R-:W-:Y:S01]  /*6570*/  USHF.R.U32.HI UR18, URZ, 0x4, UR4 ;  /* 0x00000004ff127899 */ /* 0x000fe20008011604 */
[----:B------:R-:W-:Y:S01]  /*6580*/  MOV R3, R213 ;  /* 0x000000d500037202 */ /* 0x000fe20000000f00 */
[----:B------:R-:W-:Y:S02]  /*6590*/  USHF.R.U32.HI UR69, URZ, 0x4, UR7 ;  /* 0x00000004ff457899 */ /* 0x000fe40008011607 */
[----:B------:R-:W-:Y:S02]  /*65a0*/  USGXT.U32 UR18, UR18, 0xe ;  /* 0x0000000e1212789a */ /* 0x000fe40008000000 */
[----:B------:R-:W-:-:S02]  /*65b0*/  USGXT.U32 UR69, UR69, 0xe ;  /* 0x0000000e4545789a */ /* 0x000fc40008000000 */
[----:B------:R-:W-:Y:S01]  /*65c0*/  UIADD3 UR22, UP2, UPT, UR18, 0x2, URZ ;  /* 0x0000000212167890 */ /* 0x000fe2000ff5e0ff */
[----:B------:R-:W-:Y:S01]  /*65d0*/  UMOV UR5, URZ ;  /* 0x000000ff00057c82 */ /* 0x000fe20008000000 */
[----:B------:R-:W-:Y:S01]  /*65e0*/  UMOV UR4, URZ ;  /* 0x000000ff00047c82 */ /* 0x000fe20008000000 */
[----:B------:R-:W-:Y:S02]  /*65f0*/  UIADD3 UR19, UPT, UPT, UR7, 0x14000, URZ ;  /* 0x0001400007137890 */ /* 0x000fe4000fffe0ff */
[----:B0-----:R-:W-:Y:S02]  /*6600*/  USHF.L.U32 UR56, UR20, 0x5, URZ ;  /* 0x0000000514387899 */ /* 0x001fe400080006ff */
[----:B------:R-:W-:Y:S02]  /*6610*/  UIADD3 UR20, UP3, UPT, UR69, 0x4000080, URZ ;  /* 0x0400008045147890 */ /* 0x000fe4000ff7e0ff */
[----:B------:R-:W-:Y:S02]  /*6620*/  UIADD3.X UR23, UPT, UPT, UR4, 0x40004040, URZ, UP2, !UPT ;  /* 0x4000404004177890 */ /* 0x000fe400097fe4ff */
[----:B------:R-:W-:Y:S01]  /*6630*/  UIADD3.X UR21, UPT, UPT, UR5, 0x40004040, URZ, UP3, !UPT ;  /* 0x4000404005157890 */ /* 0x000fe20009ffe4ff */
[----:B------:R-:W-:Y:S01]  /*6640*/  MOV R209, UR56 ;  /* 0x0000003800d17c02 */ /* 0x000fe20008000f00 */
[----:B------:R-:W-:Y:S01]  /*6650*/  UIADD3 UR24, UP5, UPT, UR20, 0x80, URZ ;  /* 0x0000008014187890 */ /* 0x000fe2000ffbe0ff */
[----:B------:R-:W-:Y:S01]  /*6660*/  MOV R132, UR56 ;  /* 0x0000003800847c02 */ /* 0x000fe20008000f00 */
[----:B------:R-:W-:-:S02]  /*6670*/  UIADD3 UR26, UP4, UPT, UR20, 0x100, URZ ;  /* 0x00000100141a7890 */ /* 0x000fc4000ff9e0ff */
[----:B------:R-:W-:Y:S02]  /*6680*/  UIADD3 UR28, UP3, UPT, UR20, 0x180, URZ ;  /* 0x00000180141c7890 */ /* 0x000fe4000ff7e0ff */
[----:B------:R-:W-:Y:S02]  /*6690*/  UIADD3 UR30, UP2, UPT, UR20, 0x200, URZ ;  /* 0x00000200141e7890 */ /* 0x000fe4000ff5e0ff */
[----:B------:R-:W-:Y:S02]  /*66a0*/  UIADD3.X UR25, UPT, UPT, UR21, URZ, URZ, UP5, !UPT ;  /* 0x000000ff15197290 */ /* 0x000fe4000affe4ff */
[----:B------:R-:W-:Y:S02]  /*66b0*/  UIADD3.X UR27, UPT, UPT, UR21, URZ, URZ, UP4, !UPT ;  /* 0x000000ff151b7290 */ /* 0x000fe4000a7fe4ff */
[----:B------:R-:W-:Y:S02]  /*66c0*/  UIADD3.X UR29, UPT, UPT, UR21, URZ, URZ, UP3, !UPT ;  /* 0x000000ff151d7290 */ /* 0x000fe40009ffe4ff */
[----:B------:R-:W-:-:S02]  /*66d0*/  UIADD3.X UR31, UPT, UPT, UR21, URZ, URZ, UP2, !UPT ;  /* 0x000000ff151f7290 */ /* 0x000fc400097fe4ff */
[----:B------:R-:W-:Y:S02]  /*66e0*/  USHF.R.U32.HI UR19, URZ, 0x4, UR19 ;  /* 0x00000004ff137899 */ /* 0x000fe40008011613 */
[----:B------:R-:W-:Y:S02]  /*66f0*/  UIADD3 UR32, UP6, UPT, UR20, 0x280, URZ ;  /* 0x0000028014207890 */ /* 0x000fe4000ffde0ff */
[----:B------:R-:W-:Y:S02]  /*6700*/  UIADD3 UR34, UP5, UPT, UR20, 0x300, URZ ;  /* 0x0000030014227890 */ /* 0x000fe4000ffbe0ff */
[----:B------:R-:W-:Y:S02]  /*6710*/  UIADD3 UR36, UP4, UPT, UR20, 0x780, URZ ;  /* 0x0000078014247890 */ /* 0x000fe4000ff9e0ff */
[----:B------:R-:W-:Y:S02]  /*6720*/  UIADD3 UR38, UP3, UPT, UR20, 0x800, URZ ;  /* 0x0000080014267890 */ /* 0x000fe4000ff7e0ff */
[----:B------:R-:W-:-:S02]  /*6730*/  UIADD3 UR40, UP2, UPT, UR20, 0x880, URZ ;  /* 0x0000088014287890 */ /* 0x000fc4000ff5e0ff */
[----:B------:R-:W-:Y:S02]  /*6740*/  USGXT.U32 UR58, UR19, 0xe ;  /* 0x0000000e133a789a */ /* 0x000fe40008000000 */
[----:B------:R-:W-:Y:S02]  /*6750*/  UIADD3.X UR33, UPT, UPT, UR21, URZ, URZ, UP6, !UPT ;  /* 0x000000ff15217290 */ /* 0x000fe4000b7fe4ff */
[----:B------:R-:W-:Y:S02]  /*6760*/  UIADD3.X UR35, UPT, UPT, UR21, URZ, URZ, UP5, !UPT ;  /* 0x000000ff15237290 */ /* 0x000fe4000affe4ff */
[----:B------:R-:W-:Y:S02]  /*6770*/  UIADD3.X UR37, UPT, UPT, UR21, URZ, URZ, UP4, !UPT ;  /* 0x000000ff15257290 */ /* 0x000fe4000a7fe4ff */
[----:B------:R-:W-:Y:S02]  /*6780*/  UIADD3.X UR39, UPT, UPT, UR21, URZ, URZ, UP3, !UPT ;  /* 0x000000ff15277290 */ /* 0x000fe40009ffe4ff */
[----:B------:R-:W-:-:S02]  /*6790*/  UIADD3.X UR41, UPT, UPT, UR21, URZ, URZ, UP2, !UPT ;  /* 0x000000ff15297290 */ /* 0x000fc400097fe4ff */
[----:B------:R-:W-:Y:S02]  /*67a0*/  UIADD3 UR42, UP6, UPT, UR20, 0x900, URZ ;  /* 0x00000900142a7890 */ /* 0x000fe4000ffde0ff */
[----:B------:R-:W-:Y:S02]  /*67b0*/  UIADD3 UR44, UP5, UPT, UR20, 0x980, URZ ;  /* 0x00000980142c7890 */ /* 0x000fe4000ffbe0ff */
[----:B------:R-:W-:Y:S02]  /*67c0*/  UIADD3 UR46, UP4, UPT, UR20, 0xa00, URZ ;  /* 0x00000a00142e7890 */ /* 0x000fe4000ff9e0ff */
[----:B------:R-:W-:Y:S02]  /*67d0*/  UIADD3 UR48, UP3, UPT, UR20, 0xa80, URZ ;  /* 0x00000a8014307890 */ /* 0x000fe4000ff7e0ff */
[----:B------:R-:W-:Y:S01]  /*67e0*/  UIADD3 UR50, UP2, UPT, UR20, 0xb00, URZ ;  /* 0x00000b0014327890 */ /* 0x000fe2000ff5e0ff */
[----:B------:R-:W-:Y:S01]  /*67f0*/  UMOV UR52, 0xfffffffe ;  /* 0xfffffffe00347882 */ /* 0x000fe20000000000 */
[----:B------:R-:W-:Y:S01]  /*6800*/  UMOV UR53, 0x7fffbfdf ;  /* 0x7fffbfdf00357882 */ /* 0x000fe20000000000 */
[----:B------:R-:W-:Y:S01]  /*6810*/  UMOV UR59, URZ ;  /* 0x000000ff003b7c82 */ /* 0x000fe20008000000 */
[----:B------:R-:W-:-:S02]  /*6820*/  UISETP.NE.U32.AND UP1, UPT, UR6, URZ, UPT ;  /* 0x000000ff0600728c */ /* 0x000fc4000bf25070 */
[----:B------:R-:W-:Y:S01]  /*6830*/  UIADD3.64 UR52, UPT, UPT, UR58, -UR52, URZ ;  /* 0x800000343a347297 */ /* 0x000fe2000fffe0ff */
[----:B------:R-:W-:Y:S01]  /*6840*/  UMOV UR15, 0x1 ;  /* 0x00000001000f7882 */ /* 0x000fe20000000000 */
[----:B------:R-:W-:Y:S01]  /*6850*/  UMOV UR72, URZ ;  /* 0x000000ff00487c82 */ /* 0x000fe20008000000 */
[----:B------:R-:W-:Y:S01]  /*6860*/  UMOV UR6, URZ ;  /* 0x000000ff00067c82 */ /* 0x000fe20008000000 */
[----:B------:R-:W0:Y:S01]  /*6870*/  LDCU UR68, c[0x0][0x3a8] ;  /* 0x00007500ff4477ac */ /* 0x000e220008000800 */
[----:B------:R-:W-:Y:S02]  /*6880*/  ULOP3.LUT UR69, UR69, 0x4000000, URZ, 0xfc, !UPT ;  /* 0x0400000045457892 */ /* 0x000fe4000f8efcff */
[----:B------:R-:W-:Y:S02]  /*6890*/  UIADD3.X UR43, UPT, UPT, UR21, URZ, URZ, UP6, !UPT ;  /* 0x000000ff152b7290 */ /* 0x000fe4000b7fe4ff */
[----:B------:R-:W-:Y:S02]  /*68a0*/  UIADD3.X UR45, UPT, UPT, UR21, URZ, URZ, UP5, !UPT ;  /* 0x000000ff152d7290 */ /* 0x000fe4000affe4ff */
[----:B------:R-:W-:-:S02]  /*68b0*/  UIADD3.X UR47, UPT, UPT, UR21, URZ, URZ, UP4, !UPT ;  /* 0x000000ff152f7290 */ /* 0x000fc4000a7fe4ff */
[----:B------:R-:W-:Y:S01]  /*68c0*/  UIADD3.X UR49, UPT, UPT, UR21, URZ, URZ, UP3, !UPT ;  /* 0x000000ff15317290 */ /* 0x000fe20009ffe4ff */
[----:B------:R-:W-:Y:S01]  /*68d0*/  UMOV UR19, 0x40004040 ;  /* 0x4000404000137882 */ /* 0x000fe20000000000 */
[----:B------:R-:W-:Y:S02]  /*68e0*/  UIADD3.X UR51, UPT, UPT, UR21, URZ, URZ, UP2, !UPT ;  /* 0x000000ff15337290 */ /* 0x000fe400097fe4ff */
[----:B------:R-:W-:Y:S02]  /*68f0*/  UIADD3.64 UR54, UPT, UPT, UR22, 0x2, URZ ;  /* 0x0000000216367897 */ /* 0x000fe4000fffe0ff */
[----:B------:R-:W-:Y:S01]  /*6900*/  UIADD3.64 UR56, UPT, UPT, UR22, 0x4, URZ ;  /* 0x0000000416387897 */ /* 0x000fe2000fffe0ff */
[----:B------:R-:W-:Y:S01]  /*6910*/  UMOV UR59, 0x80004020 ;  /* 0x80004020003b7882 */ /* 0x000fe20000000000 */
[----:B------:R-:W-:Y:S02]  /*6920*/  UIADD3.64 UR60, UPT, UPT, UR22, 0xfe, URZ ;  /* 0x000000fe163c7897 */ /* 0x000fe4000fffe0ff */
[----:B------:R-:W-:-:S02]  /*6930*/  UIADD3.64 UR62, UPT, UPT, UR22, 0x100, URZ ;  /* 0x00000100163e7897 */ /* 0x000fc4000fffe0ff */
[----:B------:R-:W-:Y:S02]  /*6940*/  UIADD3.64 UR64, UPT, UPT, UR22, 0x102, URZ ;  /* 0x0000010216407897 */ /* 0x000fe4000fffe0ff */
[----:B0-----:R-:W-:-:S12]  /*6950*/  UIADD3.64 UR66, UPT, UPT, UR22, 0x104, URZ ;  /* 0x0000010416427897 */ /* 0x001fd8000fffe0ff */
.L_x_17:
[----:B------:R-:W-:-:S04]  /*6960*/  IMAD.WIDE R4, R3, 0x2, R202 ;  /* 0x0000000203047825 */ /* 0x000fc800078e02ca */
[C---:B------:R-:W-:Y:S01]  /*6970*/  IMAD.WIDE R8, R3.reuse, 0x2, R194 ;  /* 0x0000000203087825 */ /* 0x040fe200078e02c2 */
[----:B------:R0:W2:Y:S03]  /*6980*/  LDG.E.U16 R25, desc[UR16][R4.64] ;  /* 0x0000001004197981 */ /* 0x0000a6000c1e1500 */
[C---:B------:R-:W-:Y:S01]  /*6990*/  IMAD.WIDE R12, R3.reuse, 0x2, R186 ;  /* 0x00000002030c7825 */ /* 0x040fe200078e02ba */
[----:B------:R1:W3:Y:S03]  /*69a0*/  LDG.E.U16 R29, desc[UR16][R8.64] ;  /* 0x00000010081d7981 */ /* 0x0002e6000c1e1500 */
[C---:B------:R-:W-:Y:S01]  /*69b0*/  IMAD.WIDE R6, R3.reuse, 0x2, R200 ;  /* 0x0000000203067825 */ /* 0x040fe200078e02c8 */
[----:B------:R-:W4:Y:S03]  /*69c0*/  LDG.E.U16 R33, desc[UR16][R12.64] ;  /* 0x000000100c217981 */ /* 0x000f26000c1e1500 */
[C---:B------:R-:W-:Y:S01]  /*69d0*/  IMAD.WIDE R10, R3.reuse, 0x2, R192 ;  /* 0x00000002030a7825 */ /* 0x040fe200078e02c0 */
[----:B------:R5:W4:Y:S03]  /*69e0*/  LDG.E.U16 R27, desc[UR16][R6.64] ;  /* 0x00000010061b7981 */ /* 0x000b26000c1e1500 */
[C---:B------:R-:W-:Y:S01]  /*69f0*/  IMAD.WIDE R14, R3.reuse, 0x2, R184 ;  /* 0x00000002030e7825 */ /* 0x040fe200078e02b8 */
[----:B------:R0:W4:Y:S03]  /*6a00*/  LDG.E.U16 R31, desc[UR16][R10.64] ;  /* 0x000000100a1f7981 */ /* 0x000126000c1e1500 */
[C---:B------:R-:W-:Y:S01]  /*6a10*/  IMAD.WIDE R18, R3.reuse, 0x2, R178 ;  /* 0x0000000203127825 */ /* 0x040fe200078e02b2 */
[----:B------:R1:W4:Y:S03]  /*6a20*/  LDG.E.U16 R35, desc[UR16][R14.64] ;  /* 0x000000100e237981 */ /* 0x000326000c1e1500 */
[----:B------:R-:W-:-:S02]  /*6a30*/  IMAD.WIDE R20, R3, 0x2, R176 ;  /* 0x0000000203147825 */ /* 0x000fc400078e02b0 */
[----:B------:R-:W4:Y:S02]  /*6a40*/  LDG.E.U16 R19, desc[UR16][R18.64] ;  /* 0x0000001012137981 */ /* 0x000f24000c1e1500 */
[C---:B0-----:R-:W-:Y:S02]  /*6a50*/  IMAD.WIDE R4, R3.reuse, 0x2, R198 ;  /* 0x0000000203047825 */ /* 0x041fe400078e02c6 */
[----:B------:R-:W4:Y:S02]  /*6a60*/  LDG.E.U16 R21, desc[UR16][R20.64] ;  /* 0x0000001014157981 */ /* 0x000f24000c1e1500 */
[C---:B-1----:R-:W-:Y:S02]  /*6a70*/  IMAD.WIDE R8, R3.reuse, 0x2, R190 ;  /* 0x0000000203087825 */ /* 0x042fe400078e02be */
[----:B------:R-:W4:Y:S02]  /*6a80*/  LDG.E.U16 R4, desc[UR16][R4.64] ;  /* 0x0000001004047981 */ /* 0x000f24000c1e1500 */
[----:B------:R-:W-:-:S02]  /*6a90*/  IMAD.WIDE R16, R3, 0x2, R182 ;  /* 0x0000000203107825 */ /* 0x000fc400078e02b6 */
[----:B------:R-:W4:Y:S02]  /*6aa0*/  LDG.E.U16 R8, desc[UR16][R8.64] ;  /* 0x0000001008087981 */ /* 0x000f24000c1e1500 */
[C---:B------:R-:W-:Y:S02]  /*6ab0*/  IMAD.WIDE R22, R3.reuse, 0x2, R174 ;  /* 0x0000000203167825 */ /* 0x040fe400078e02ae */
[----:B------:R-:W4:Y:S02]  /*6ac0*/  LDG.E.U16 R16, desc[UR16][R16.64] ;  /* 0x0000001010107981 */ /* 0x000f24000c1e1500 */
[C---:B-----5:R-:W-:Y:S02]  /*6ad0*/  IMAD.WIDE R6, R3.reuse, 0x2, R196 ;  /* 0x0000000203067825 */ /* 0x060fe400078e02c4 */
[----:B------:R-:W5:Y:S02]  /*6ae0*/  LDG.E.U16 R22, desc[UR16][R22.64] ;  /* 0x0000001016167981 */ /* 0x000f64000c1e1500 */
[----:B------:R-:W-:-:S02]  /*6af0*/  IMAD.WIDE R10, R3, 0x2, R188 ;  /* 0x00000002030a7825 */ /* 0x000fc400078e02bc */
[----:B------:R-:W5:Y:S02]  /*6b00*/  LDG.E.U16 R7, desc[UR16][R6.64] ;  /* 0x0000001006077981 */ /* 0x000f64000c1e1500 */
[C---:B------:R-:W-:Y:S02]  /*6b10*/  IMAD.WIDE R12, R3.reuse, 0x2, R180 ;  /* 0x00000002030c7825 */ /* 0x040fe400078e02b4 */
[----:B------:R-:W5:Y:S02]  /*6b20*/  LDG.E.U16 R11, desc[UR16][R10.64] ;  /* 0x000000100a0b7981 */ /* 0x000f64000c1e1500 */
[----:B------:R-:W-:Y:S02]  /*6b30*/  IMAD.WIDE R14, R3, 0x2, R172 ;  /* 0x00000002030e7825 */ /* 0x000fe400078e02ac */
[----:B------:R-:W5:Y:S04]  /*6b40*/  LDG.E.U16 R13, desc[UR16][R12.64] ;  /* 0x000000100c0d7981 */ /* 0x000f68000c1e1500 */
[----:B------:R-:W5:Y:S01]  /*6b50*/  LDG.E.U16 R15, desc[UR16][R14.64] ;  /* 0x000000100e0f7981 */ /* 0x000f62000c1e1500 */
[----:B------:R-:W-:-:S02]  /*6b60*/  UMOV UR4, 0x1 ;  /* 0x0000000100047882 */ /* 0x000fc40000000000 */
[----:B------:R-:W-:-:S04]  /*6b70*/  @!UP0 UIADD3 UR4, UPT, UPT, -UR4, 0x100000, URZ ;  /* 0x0010000004048890 */ /* 0x000fc8000fffe1ff */
[----:B------:R-:W-:Y:S02]  /*6b80*/  @!UP0 USHF.L.U32 UR5, UR4, 0xb, URZ ;  /* 0x0000000b04058899 */ /* 0x000fe400080006ff */
[----:B------:R-:W-:Y:S01]  /*6b90*/  @!UP0 USHF.L.U32 UR4, UR4, 0x1, URZ ;  /* 0x0000000104048899 */ /* 0x000fe200080006ff */
[----:B------:R-:W-:Y:S01]  /*6ba0*/  VOTEU.ALL UP2, P1 ;  /* 0x0000000000ff7886 */ /* 0x000fe20000840000 */
[----:B--2---:R0:W-:Y:S04]  /*6bb0*/  STS.U16 [R134+UR7+0x12000], R25 ;  /* 0x0120001986007988 */ /* 0x0041e80008000407 */
[----:B---3--:R0:W-:Y:S04]  /*6bc0*/  STS.U16 [R134+UR7+0x12400], R29 ;  /* 0x0124001d86007988 */ /* 0x0081e80008000407 */
[----:B----4-:R0:W-:Y:S04]  /*6bd0*/  STS.U16 [R134+UR7+0x12800], R33 ;  /* 0x0128002186007988 */ /* 0x0101e80008000407 */
        /* <DEDUP_REMOVED lines=8> */
[----:B-----5:R0:W-:Y:S04]  /*6c60*/  STS.U16 [R211+UR7+0x12e00], R22 ;  /* 0x012e0016d3007988 */ /* 0x0201e80008000407 */
[----:B------:R0:W-:Y:S04]  /*6c70*/  STS.U16 [R210+UR7+0x12300], R7 ;  /* 0x01230007d2007988 */ /* 0x0001e80008000407 */
[----:B------:R0:W-:Y:S04]  /*6c80*/  STS.U16 [R210+UR7+0x12700], R11 ;  /* 0x0127000bd2007988 */ /* 0x0001e80008000407 */
[----:B------:R0:W-:Y:S04]  /*6c90*/  STS.U16 [R210+UR7+0x12b00], R13 ;  /* 0x012b000dd2007988 */ /* 0x0001e80008000407 */
[----:B------:R0:W-:Y:S01]  /*6ca0*/  STS.U16 [R210+UR7+0x12f00], R15 ;  /* 0x012f000fd2007988 */ /* 0x0001e20008000407 */
[----:B------:R1:W-:Y:S06]  /*6cb0*/  MEMBAR.ALL.CTA ;  /* 0x0000000000007992 */ /* 0x0003ec0000008000 */
[----:B-1----:R-:W-:Y:S04]  /*6cc0*/  FENCE.VIEW.ASYNC.S ;  /* 0x00000000000073c6 */ /* 0x002fe80000000000 */
[----:B------:R-:W1:Y:S02]  /*6cd0*/  FENCE.VIEW.ASYNC.S ;  /* 0x00000000000073c6 */ /* 0x000e640000000000 */
[----:B-1----:R0:W1:Y:S02]  /*6ce0*/  @!UP2 SYNCS.EXCH.64 URZ, [UR7+0x16010], UR4 ;  /* 0x0160100407ffa5b2 */ /* 0x0020640008000100 */
[----:B-1----:R-:W-:Y:S06]  /*6cf0*/  BAR.SYNC.DEFER_BLOCKING 0x0 ;  /* 0x0000000000007b1d */ /* 0x002fec0000010000 */
[----:B0-----:R-:W-:Y:S05]  /*6d00*/  BRA.U UP1, `(.L_x_13) ;  /* 0x0000000101a47547 */ /* 0x001fea000b800000 */
[----:B------:R-:W-:Y:S01]  /*6d10*/  UMOV UR4, UR69 ;  /* 0x0000004500047c82 */ /* 0x000fe20008000000 */
[----:B------:R-:W-:Y:S01]  /*6d20*/  UMOV UR5, 0x40004040 ;  /* 0x4000404000057882 */ /* 0x000fe20000000000 */
[----:B------:R-:W-:Y:S01]  /*6d30*/  UMOV UR76, 0x0 ;  /* 0x00000000004c7882 */ /* 0x000fe20000000000 */
[----:B------:R-:W-:Y:S01]  /*6d40*/  UMOV UR77, 0x8088490 ;  /* 0x08088490004d7882 */ /* 0x000fe20000000000 */
[----:B------:R-:W-:Y:S01]  /*6d50*/  UMOV UR70, 0x0 ;  /* 0x0000000000467882 */ /* 0x000fe20000000000 */
[----:B------:R-:W-:Y:S01]  /*6d60*/  UMOV UR71, 0x8088490 ;  /* 0x0808849000477882 */ /* 0x000fe20000000000 */
[----:B------:R0:W-:Y:S01]  /*6d70*/  UTCHMMA gdesc[UR4], gdesc[UR18], tmem[UR11], tmem[UR76], idesc[UR77], !UPT ;  /* 0x00ff4c12040075ea */ /* 0x0001e2000f80000b */
[----:B------:R-:W-:Y:S01]  /*6d80*/  UMOV UR74, 0x0 ;  /* 0x00000000004a7882 */ /* 0x000fe20000000000 */
[----:B------:R-:W-:Y:S01]  /*6d90*/  UMOV UR75, 0x8088490 ;  /* 0x08088490004b7882 */ /* 0x000fe20000000000 */
[----:B------:R-:W-:Y:S01]  /*6da0*/  UTCHMMA gdesc[UR20], gdesc[UR22], tmem[UR11], tmem[UR70], idesc[UR71], UPT ;  /* 0x00ff4616140075ea */ /* 0x000fe2000b80000b */
[----:B------:R1:W-:Y:S01]  /*6db0*/  UTCHMMA gdesc[UR24], gdesc[UR54], tmem[UR11], tmem[UR74], idesc[UR75], UPT ;  /* 0x00ff4a36180075ea */ /* 0x0003e2000b80000b */
[----:B------:R-:W-:Y:S01]  /*6dc0*/  UTCHMMA gdesc[UR26], gdesc[UR56], tmem[UR11], tmem[UR76], idesc[UR77], UPT ;  /* 0x00ff4c381a0075ea */ /* 0x000fe2000b80000b */
[----:B------:R-:W-:Y:S01]  /*6dd0*/  UIADD3 UR73, UPT, UPT, UR8, 0x120, URZ ;  /* 0x0000012008497890 */ /* 0x000fe2000fffe0ff */
[----:B0-----:R-:W-:Y:S01]  /*6de0*/  UMOV UR4, 0x0 ;  /* 0x0000000000047882 */ /* 0x001fe20000000000 */
[----:B------:R-:W-:-:S02]  /*6df0*/  UMOV UR5, 0x8088490 ;  /* 0x0808849000057882 */ /* 0x000fc40000000000 */
[----:B------:R-:W-:Y:S01]  /*6e00*/  UTCHMMA gdesc[UR28], gdesc[UR60], tmem[UR11], tmem[UR4], idesc[UR5], UPT ;  /* 0x00ff043c1c0075ea */ /* 0x000fe2000b80000b */
[----:B-1----:R-:W-:Y:S01]  /*6e10*/  UIADD3 UR75, UPT, UPT, UR8, 0x120, URZ ;  /* 0x00000120084b7890 */ /* 0x002fe2000fffe0ff */
[----:B------:R-:W-:Y:S01]  /*6e20*/  UTCHMMA gdesc[UR30], gdesc[UR62], tmem[UR11], tmem[UR70], idesc[UR71], UPT ;  /* 0x00ff463e1e0075ea */ /* 0x000fe2000b80000b */
[----:B------:R-:W-:Y:S01]  /*6e30*/  UIADD3 UR74, UPT, UPT, UR8, 0x120, URZ ;  /* 0x00000120084a7890 */ /* 0x000fe2000fffe0ff */
[----:B------:R-:W-:Y:S01]  /*6e40*/  UTCHMMA gdesc[UR32], gdesc[UR64], tmem[UR11], tmem[UR76], idesc[UR77], UPT ;  /* 0x00ff4c40200075ea */ /* 0x000fe2000b80000b */
[----:B------:R0:W-:Y:S05]  /*6e50*/  UTCHMMA gdesc[UR34], gdesc[UR66], tmem[UR11], tmem[UR70], idesc[UR71], UPT ;  /* 0x00ff4642220075ea */ /* 0x0001ea000b80000b */
[----:B------:R1:W-:Y:S02]  /*6e60*/  UTCHMMA gdesc[UR36], gdesc[UR18], tmem[UR75], tmem[UR4], idesc[UR5], !UPT ;  /* 0x00ff0412240075ea */ /* 0x0003e4000f80004b */
[----:B------:R2:W-:Y:S01]  /*6e70*/  UTCHMMA gdesc[UR38], gdesc[UR22], tmem[UR74], tmem[UR4], idesc[UR5], UPT ;  /* 0x00ff0416260075ea */ /* 0x0005e2000b80004a */
[----:B------:R-:W-:Y:S01]  /*6e80*/  UTCHMMA gdesc[UR40], gdesc[UR54], tmem[UR73], tmem[UR76], idesc[UR77], UPT ;  /* 0x00ff4c36280075ea */ /* 0x000fe2000b800049 */
[----:B0-----:R-:W-:Y:S01]  /*6e90*/  UIADD3 UR70, UPT, UPT, UR8, 0x120, URZ ;  /* 0x0000012008467890 */ /* 0x001fe2000fffe0ff */
[----:B-1----:R-:W-:Y:S01]  /*6ea0*/  UMOV UR75, 0x8088490 ;  /* 0x08088490004b7882 */ /* 0x002fe20000000000 */
[----:B--2---:R-:W-:Y:S01]  /*6eb0*/  UIADD3 UR4, UPT, UPT, UR8, 0x120, URZ ;  /* 0x0000012008047890 */ /* 0x004fe2000fffe0ff */
[----:B------:R-:W-:Y:S01]  /*6ec0*/  UMOV UR74, 0x0 ;  /* 0x00000000004a7882 */ /* 0x000fe20000000000 */
[----:B------:R-:W-:-:S05]  /*6ed0*/  UIADD3 UR5, UPT, UPT, UR8, 0x120, URZ ;  /* 0x0000012008057890 */ /* 0x000fca000fffe0ff */
[----:B------:R0:W-:Y:S02]  /*6ee0*/  UTCHMMA gdesc[UR42], gdesc[UR56], tmem[UR70], tmem[UR74], idesc[UR75], UPT ;  /* 0x00ff4a382a0075ea */ /* 0x0001e4000b800046 */
[----:B0-----:R-:W-:Y:S01]  /*6ef0*/  UMOV UR70, 0x0 ;  /* 0x0000000000467882 */ /* 0x001fe20000000000 */
[----:B------:R-:W-:Y:S01]  /*6f00*/  UIADD3 UR74, UPT, UPT, UR8, 0x120, URZ ;  /* 0x00000120084a7890 */ /* 0x000fe2000fffe0ff */
[----:B------:R0:W-:Y:S01]  /*6f10*/  UTCHMMA gdesc[UR44], gdesc[UR60], tmem[UR4], tmem[UR70], idesc[UR71], UPT ;  /* 0x00ff463c2c0075ea */ /* 0x0001e2000b800004 */
[----:B------:R-:W-:Y:S01]  /*6f20*/  UTCHMMA gdesc[UR46], gdesc[UR62], tmem[UR73], tmem[UR70], idesc[UR71], UPT ;  /* 0x00ff463e2e0075ea */ /* 0x000fe2000b800049 */
[----:B------:R1:W-:Y:S06]  /*6f30*/  UTCHMMA gdesc[UR48], gdesc[UR64], tmem[UR5], tmem[UR70], idesc[UR71], UPT ;  /* 0x00ff4640300075ea */ /* 0x0003ec000b800005 */
[----:B------:R2:W-:Y:S01]  /*6f40*/  UTCHMMA gdesc[UR50], gdesc[UR66], tmem[UR74], tmem[UR76], idesc[UR77], UPT ;  /* 0x00ff4c42320075ea */ /* 0x0005e2000b80004a */
[----:B0-----:R-:W-:Y:S01]  /*6f50*/  UIADD3 UR4, UPT, UPT, UR7, 0x16010, URZ ;  /* 0x0001601007047890 */ /* 0x001fe2000fffe0ff */
[----:B-1----:R-:W-:-:S06]  /*6f60*/  UMOV UR5, URZ ;  /* 0x000000ff00057c82 */ /* 0x002fcc0008000000 */
[----:B------:R-:W-:Y:S02]  /*6f70*/  UMOV UR75, UR4 ;  /* 0x00000004004b7c82 */ /* 0x000fe40008000000 */
[----:B------:R2:W-:Y:S01]  /*6f80*/  UTCBAR [UR75], URZ ;  /* 0x000000ff4b0073e9 */ /* 0x0005e200080000ff */
[----:B------:R-:W-:Y:S02]  /*6f90*/  NOP ;  /* 0x0000000000007918 */ /* 0x000fe40000000000 */
.L_x_13:
[----:B------:R-:W0:Y:S01]  /*6fa0*/  SYNCS.PHASECHK.TRANS64.TRYWAIT P2, [UR7+0x16010], RZ ;  /* 0x016010ffff0075a7 */ /* 0x000e220008041107 */
[----:B------:R-:W-:Y:S01]  /*6fb0*/  SHF.L.U32 R0, R0, 0x1f, RZ ;  /* 0x0000001f00007819 */ /* 0x000fe200000006ff */
[----:B0-----:R-:W-:Y:S06]  /*6fc0*/  @!P2 BRA `(.L_x_14) ;  /* 0x00000064009ca947 */ /* 0x001fec0003800000 */
.L_x_23:
[----:B------:R-:W-:Y:S01]  /*6fd0*/  BAR.SYNC.DEFER_BLOCKING 0x0 ;  /* 0x0000000000007b1d */ /* 0x000fe20000010000 */
[----:B------:R-:W-:-:S04]  /*6fe0*/  IMAD.WIDE R48, R132, 0x2, R206 ;  /* 0x0000000284307825 */ /* 0x000fc800078e02ce */
[----:B------:R-:W-:Y:S01]  /*6ff0*/  IMAD.WIDE R38, R132, 0x2, R204 ;  /* 0x0000000284267825 */ /* 0x000fe200078e02cc */
[----:B------:R-:W0:Y:S01]  /*7000*/  LDTM.x32 R4, tmem[UR12] ;  /* 0x0000000c000479ee */ /* 0x000e2200082c0000 */
[----:B------:R-:W0:Y:S01]  /*7010*/  @!P1 SYNCS.CCTL.IV [UR7+0x16010] ;  /* 0x01601000ff0099b1 */ /* 0x000e220008000007 */
[----:B------:R-:W-:Y:S01]  /*7020*/  NOP ;  /* 0x0000000000007918 */ /* 0x000fe20000000000 */
[----:B0-----:R-:W0:Y:S02]  /*7030*/  SYNCS.PHASECHK.TRANS64.TRYWAIT P2, [UR10], R0 ;  /* 0x00000000ff0075a7 */ /* 0x001e24000804110a */
[----:B0-----:R-:W-:Y:S05]  /*7040*/  @!P2 BRA `(.L_x_15) ;  /* 0x000000640088a947 */ /* 0x001fea0003800000 */
.L_x_24:
[C---:B------:R-:W-:Y:S01]  /*7050*/  IMAD.WIDE R40, R132.reuse, 0x2, R170 ;  /* 0x0000000284287825 */ /* 0x040fe200078e02aa */
[----:B------:R-:W3:Y:S03]  /*7060*/  LDG.E.U16 R36, desc[UR16][R48.64] ;  /* 0x0000001030247981 */ /* 0x000ee6000c1e1500 */
[C---:B------:R-:W-:Y:S01]  /*7070*/  IMAD.WIDE R42, R132.reuse, 0x2, R168 ;  /* 0x00000002842a7825 */ /* 0x040fe200078e02a8 */
[----:B------:R0:W4:Y:S03]  /*7080*/  LDG.E.U16 R38, desc[UR16][R38.64] ;  /* 0x0000001026267981 */ /* 0x000126000c1e1500 */
[C---:B------:R-:W-:Y:S01]  /*7090*/  IMAD.WIDE R44, R132.reuse, 0x2, R166 ;  /* 0x00000002842c7825 */ /* 0x040fe200078e02a6 */
[----:B------:R1:W5:Y:S03]  /*70a0*/  LDG.E.U16 R40, desc[UR16][R40.64] ;  /* 0x0000001028287981 */ /* 0x000366000c1e1500 */
[C---:B------:R-:W-:Y:S01]  /*70b0*/  IMAD.WIDE R46, R132.reuse, 0x2, R164 ;  /* 0x00000002842e7825 */ /* 0x040fe200078e02a4 */
[----:B--2---:R-:W2:Y:S03]  /*70c0*/  LDG.E.U16 R42, desc[UR16][R42.64] ;  /* 0x000000102a2a7981 */ /* 0x004ea6000c1e1500 */
[C---:B------:R-:W-:Y:S01]  /*70d0*/  IMAD.WIDE R50, R132.reuse, 0x2, R160 ;  /* 0x0000000284327825 */ /* 0x040fe200078e02a0 */
[----:B------:R-:W2:Y:S03]  /*70e0*/  LDG.E.U16 R44, desc[UR16][R44.64] ;  /* 0x000000102c2c7981 */ /* 0x000ea6000c1e1500 */
        /* <DEDUP_REMOVED lines=16> */
[----:B------:R-:W-:Y:S01]  /*71f0*/  IMAD.WIDE R56, R132, 0x2, R162 ;  /* 0x0000000284387825 */ /* 0x000fe200078e02a2 */
[----:B------:R-:W2:Y:S04]  /*7200*/  LDG.E.U16 R228, desc[UR16][R228.64] ;  /* 0x00000010e4e47981 */ /* 0x000ea8000c1e1500 */
[----:B------:R1:W2:Y:S04]  /*7210*/  LDG.E.U16 R48, desc[UR16][R56.64] ;  /* 0x0000001038307981 */ /* 0x0002a8000c1e1500 */
[----:B------:R-:W2:Y:S01]  /*7220*/  LDG.E.U16 R230, desc[UR16][R230.64] ;  /* 0x00000010e6e67981 */ /* 0x000ea2000c1e1500 */
[----:B------:R-:W-:Y:S01]  /*7230*/  FMUL R0, R4, UR68 ;  /* 0x0000004404007c20 */ /* 0x000fe20008400000 */
[----:B0-----:R-:W-:Y:S01]  /*7240*/  FMUL R39, R5, UR68 ;  /* 0x0000004405277c20 */ /* 0x001fe20008400000 */
[----:B------:R-:W-:Y:S01]  /*7250*/  FMUL R2, R6, UR68 ;  /* 0x0000004406027c20 */ /* 0x000fe20008400000 */
[----:B-1----:R-:W-:Y:S01]  /*7260*/  FMUL R41, R7, UR68 ;  /* 0x0000004407297c20 */ /* 0x002fe20008400000 */
[----:B------:R-:W-:-:S03]  /*7270*/  FMUL R56, R8, UR68 ;  /* 0x0000004408387c20 */ /* 0x000fc60008400000 */
[----:B------:R-:W-:Y:S01]  /*7280*/  FMNMX3 R2, R0, R39, R2, !PT ;  /* 0x0000002700027276 */ /* 0x000fe20007800002 */
[----:B------:R-:W-:Y:S01]  /*7290*/  FMUL R0, R9, UR68 ;  /* 0x0000004409007c20 */ /* 0x000fe20008400000 */
[----:B------:R-:W-:Y:S02]  /*72a0*/  FMUL R39, R10, UR68 ;  /* 0x000000440a277c20 */ /* 0x000fe40008400000 */
[----:B------:R-:W-:Y:S01]  /*72b0*/  FMNMX3 R56, R2, R41, R56, !PT ;  /* 0x0000002902387276 */ /* 0x000fe20007800038 */
[----:B------:R-:W-:Y:S01]  /*72c0*/  FMUL R2, R11, UR68 ;  /* 0x000000440b027c20 */ /* 0x000fe20008400000 */
[----:B------:R-:W-:Y:S02]  /*72d0*/  FMUL R41, R12, UR68 ;  /* 0x000000440c297c20 */ /* 0x000fe40008400000 */
[----:B------:R-:W-:Y:S01]  /*72e0*/  FMNMX3 R56, R56, R0, R39, !PT ;  /* 0x0000000038387276 */ /* 0x000fe20007800027 */
[----:B------:R-:W-:Y:S01]  /*72f0*/  FMUL R0, R13, UR68 ;  /* 0x000000440d007c20 */ /* 0x000fe20008400000 */
[----:B------:R-:W-:-:S02]  /*7300*/  FMUL R39, R14, UR68 ;  /* 0x000000440e277c20 */ /* 0x000fc40008400000 */
        /* <DEDUP_REMOVED lines=31> */
[----:B------:R-:W-:-:S03]  /*7500*/  FMUL R2, R35, UR68 ;  /* 0x0000004423027c20 */ /* 0x000fc60008400000 */
[----:B------:R-:W-:-:S04]  /*7510*/  FMNMX3 R0, R41, R0, R39, !PT ;  /* 0x0000000029007276 */ /* 0x000fc80007800027 */
[----:B------:R-:W-:-:S05]  /*7520*/  FMNMX3 R2, R0, R2, R37, !PT ;  /* 0x0000000200027276 */ /* 0x000fca0007800025 */
[--C-:B------:R-:W-:Y:S01]  /*7530*/  FFMA R4, R4, UR68, -R2.reuse ;  /* 0x0000004404047c23 */ /* 0x100fe20008000802 */
[--C-:B------:R-:W-:Y:S01]  /*7540*/  FFMA R5, R5, UR68, -R2.reuse ;  /* 0x0000004405057c23 */ /* 0x100fe20008000802 */
[--C-:B------:R-:W-:Y:S02]  /*7550*/  FFMA R6, R6, UR68, -R2.reuse ;  /* 0x0000004406067c23 */ /* 0x100fe40008000802 */
[----:B------:R-:W-:Y:S01]  /*7560*/  FMUL R4, R4, 1.4426950216293334961 ;  /* 0x3fb8aa3b04047820 */ /* 0x000fe20000400000 */
[----:B------:R-:W-:Y:S01]  /*7570*/  FMUL R5, R5, 1.4426950216293334961 ;  /* 0x3fb8aa3b05057820 */ /* 0x000fe20000400000 */
[--C-:B------:R-:W-:Y:S01]  /*7580*/  FFMA R7, R7, UR68, -R2.reuse ;  /* 0x0000004407077c23 */ /* 0x100fe20008000802 */
[----:B------:R-:W-:Y:S01]  /*7590*/  FMUL R6, R6, 1.4426950216293334961 ;  /* 0x3fb8aa3b06067820 */ /* 0x000fe20000400000 */
[----:B------:R-:W-:Y:S02]  /*75a0*/  MUFU.EX2 R39, R4 ;  /* 0x0000000400277308 */ /* 0x000fe40000000800 */
[----:B------:R-:W-:Y:S01]  /*75b0*/  FMUL R7, R7, 1.4426950216293334961 ;  /* 0x3fb8aa3b07077820 */ /* 0x000fe20000400000 */
[----:B------:R-:W-:-:S05]  /*75c0*/  FFMA R8, R8, UR68, -R2 ;  /* 0x0000004408087c23 */ /* 0x000fca0008000802 */
[----:B------:R-:W0:Y:S01]  /*75d0*/  MUFU.EX2 R56, R5 ;  /* 0x0000000500387308 */ /* 0x000e220000000800 */
[----:B------:R-:W-:Y:S01]  /*75e0*/  FFMA R9, R9, UR68, -R2 ;  /* 0x0000004409097c23 */ /* 0x000fe20008000802 */
[----:B------:R-:W-:-:S06]  /*75f0*/  FMUL R8, R8, 1.4426950216293334961 ;  /* 0x3fb8aa3b08087820 */ /* 0x000fcc0000400000 */
[----:B------:R-:W1:Y:S01]  /*7600*/  MUFU.EX2 R41, R6 ;  /* 0x0000000600297308 */ /* 0x000e620000000800 */
[----:B------:R-:W-:Y:S01]  /*7610*/  FMUL R9, R9, 1.4426950216293334961 ;  /* 0x3fb8aa3b09097820 */ /* 0x000fe20000400000 */
[----:B------:R-:W-:-:S06]  /*7620*/  FFMA R10, R10, UR68, -R2 ;  /* 0x000000440a0a7c23 */ /* 0x000fcc0008000802 */
[----:B------:R-:W1:Y:S01]  /*7630*/  MUFU.EX2 R7, R7 ;  /* 0x0000000700077308 */ /* 0x000e620000000800 */
[----:B------:R-:W-:Y:S01]  /*7640*/  FFMA R11, R11, UR68, -R2 ;  /* 0x000000440b0b7c23 */ /* 0x000fe20008000802 */
[----:B------:R-:W-:Y:S01]  /*7650*/  FMUL R10, R10, 1.4426950216293334961 ;  /* 0x3fb8aa3b0a0a7820 */ /* 0x000fe20000400000 */
[----:B0-----:R-:W-:-:S05]  /*7660*/  FADD R4, R39, R56 ;  /* 0x0000003827047221 */ /* 0x001fca0000000000 */
[----:B------:R-:W0:Y:S01]  /*7670*/  MUFU.EX2 R43, R8 ;  /* 0x00000008002b7308 */ /* 0x000e220000000800 */
[----:B------:R-:W-:Y:S01]  /*7680*/  FMUL R11, R11, 1.4426950216293334961 ;  /* 0x3fb8aa3b0b0b7820 */ /* 0x000fe20000400000 */
[----:B------:R-:W-:Y:S01]  /*7690*/  FFMA R12, R12, UR68, -R2 ;  /* 0x000000440c0c7c23 */ /* 0x000fe20008000802 */
[----:B-1----:R-:W-:-:S05]  /*76a0*/  FADD R4, R41, R4 ;  /* 0x0000000429047221 */ /* 0x002fca0000000000 */
[----:B------:R-:W1:Y:S01]  /*76b0*/  MUFU.EX2 R9, R9 ;  /* 0x0000000900097308 */ /* 0x000e620000000800 */
[----:B------:R-:W-:Y:S01]  /*76c0*/  FFMA R13, R13, UR68, -R2 ;  /* 0x000000440d0d7c23 */ /* 0x000fe20008000802 */
[----:B------:R-:W-:Y:S01]  /*76d0*/  FMUL R12, R12, 1.4426950216293334961 ;  /* 0x3fb8aa3b0c0c7820 */ /* 0x000fe20000400000 */
[----:B------:R-:W-:-:S05]  /*76e0*/  FADD R4, R7, R4 ;  /* 0x0000000407047221 */ /* 0x000fca0000000000 */
[----:B------:R-:W1:Y:S01]  /*76f0*/  MUFU.EX2 R45, R10 ;  /* 0x0000000a002d7308 */ /* 0x000e620000000800 */
[----:B------:R-:W-:Y:S01]  /*7700*/  FMUL R13, R13, 1.4426950216293334961 ;  /* 0x3fb8aa3b0d0d7820 */ /* 0x000fe20000400000 */
[----:B------:R-:W-:Y:S01]  /*7710*/  FFMA R14, R14, UR68, -R2 ;  /* 0x000000440e0e7c23 */ /* 0x000fe20008000802 */
[----:B0-----:R-:W-:-:S05]  /*7720*/  FADD R4, R43, R4 ;  /* 0x000000042b047221 */ /* 0x001fca0000000000 */
[----:B------:R-:W0:Y:S01]  /*7730*/  MUFU.EX2 R11, R11 ;  /* 0x0000000b000b7308 */ /* 0x000e220000000800 */
[----:B------:R-:W-:Y:S01]  /*7740*/  FFMA R15, R15, UR68, -R2 ;  /* 0x000000440f0f7c23 */ /* 0x000fe20008000802 */
[----:B------:R-:W-:Y:S01]  /*7750*/  FMUL R14, R14, 1.4426950216293334961 ;  /* 0x3fb8aa3b0e0e7820 */ /* 0x000fe20000400000 */
[----:B-1----:R-:W-:-:S05]  /*7760*/  FADD R4, R9, R4 ;  /* 0x0000000409047221 */ /* 0x002fca0000000000 */
[----:B------:R-:W1:Y:S01]  /*7770*/  MUFU.EX2 R47, R12 ;  /* 0x0000000c002f7308 */ /* 0x000e620000000800 */
[----:B------:R-:W-:Y:S01]  /*7780*/  FMUL R15, R15, 1.4426950216293334961 ;  /* 0x3fb8aa3b0f0f7820 */ /* 0x000fe20000400000 */
[----:B------:R-:W-:Y:S01]  /*7790*/  FFMA R16, R16, UR68, -R2 ;  /* 0x0000004410107c23 */ /* 0x000fe20008000802 */
[----:B------:R-:W-:-:S05]  /*77a0*/  FADD R4, R45, R4 ;  /* 0x000000042d047221 */ /* 0x000fca0000000000 */
        /* <DEDUP_REMOVED lines=9> */
[----:B------:R-:W-:Y:S01]  /*7840*/  FMUL R18, R18, 1.4426950216293334961 ;  /* 0x3fb8aa3b12127820 */ /* 0x000fe20000400000 */
[----:B------:R-:W-:Y:S01]  /*7850*/  FFMA R19, R19, UR68, -R2 ;  /* 0x0000004413137c23 */ /* 0x000fe20008000802 */
[----:B------:R-:W-:-:S05]  /*7860*/  FADD R4, R13, R4 ;  /* 0x000000040d047221 */ /* 0x000fca0000000000 */
[----:B------:R-:W0:Y:S01]  /*7870*/  MUFU.EX2 R10, R16 ;  /* 0x00000010000a7308 */ /* 0x000e220000000800 */
[--C-:B------:R-:W-:Y:S01]  /*7880*/  FFMA R21, R21, UR68, -R2.reuse ;  /* 0x0000004415157c23 */ /* 0x100fe20008000802 */
[--C-:B------:R-:W-:Y:S01]  /*7890*/  FFMA R22, R22, UR68, -R2.reuse ;  /* 0x0000004416167c23 */ /* 0x100fe20008000802 */
[----:B------:R-:W-:Y:S01]  /*78a0*/  FMUL R19, R19, 1.4426950216293334961 ;  /* 0x3fb8aa3b13137820 */ /* 0x000fe20000400000 */
[----:B------:R-:W-:-:S04]  /*78b0*/  FFMA R20, R20, UR68, -R2 ;  /* 0x0000004414147c23 */ /* 0x000fc80008000802 */
[----:B------:R-:W1:Y:S01]  /*78c0*/  MUFU.EX2 R17, R17 ;  /* 0x0000001100117308 */ /* 0x000e620000000800 */
[--C-:B------:R-:W-:Y:S01]  /*78d0*/  FFMA R23, R23, UR68, -R2.reuse ;  /* 0x0000004417177c23 */ /* 0x100fe20008000802 */
[--C-:B------:R-:W-:Y:S01]  /*78e0*/  FFMA R24, R24, UR68, -R2.reuse ;  /* 0x0000004418187c23 */ /* 0x100fe20008000802 */
[--C-:B------:R-:W-:Y:S01]  /*78f0*/  FFMA R25, R25, UR68, -R2.reuse ;  /* 0x0000004419197c23 */ /* 0x100fe20008000802 */
[--C-:B------:R-:W-:Y:S01]  /*7900*/  FFMA R26, R26, UR68, -R2.reuse ;  /* 0x000000441a1a7c23 */ /* 0x100fe20008000802 */
[--C-:B------:R-:W-:Y:S01]  /*7910*/  FFMA R27, R27, UR68, -R2.reuse ;  /* 0x000000441b1b7c23 */ /* 0x100fe20008000802 */
[--C-:B------:R-:W-:Y:S01]  /*7920*/  FFMA R28, R28, UR68, -R2.reuse ;  /* 0x000000441c1c7c23 */ /* 0x100fe20008000802 */
[--C-:B------:R-:W-:Y:S01]  /*7930*/  FFMA R29, R29, UR68, -R2.reuse ;  /* 0x000000441d1d7c23 */ /* 0x100fe20008000802 */
[----:B------:R-:W1:Y:S01]  /*7940*/  MUFU.EX2 R18, R18 ;  /* 0x0000001200127308 */ /* 0x000e620000000800 */
[--C-:B------:R-:W-:Y:S01]  /*7950*/  FFMA R30, R30, UR68, -R2.reuse ;  /* 0x000000441e1e7c23 */ /* 0x100fe20008000802 */
[--C-:B------:R-:W-:Y:S01]  /*7960*/  FFMA R31, R31, UR68, -R2.reuse ;  /* 0x000000441f1f7c23 */ /* 0x100fe20008000802 */
[--C-:B------:R-:W-:Y:S01]  /*7970*/  FFMA R32, R32, UR68, -R2.reuse ;  /* 0x0000004420207c23 */ /* 0x100fe20008000802 */
[--C-:B------:R-:W-:Y:S01]  /*7980*/  FFMA R33, R33, UR68, -R2.reuse ;  /* 0x0000004421217c23 */ /* 0x100fe20008000802 */
[--C-:B------:R-:W-:Y:S01]  /*7990*/  FFMA R34, R34, UR68, -R2.reuse ;  /* 0x0000004422227c23 */ /* 0x100fe20008000802 */
[----:B------:R-:W-:Y:S01]  /*79a0*/  FFMA R35, R35, UR68, -R2 ;  /* 0x0000004423237c23 */ /* 0x000fe20008000802 */
[----:B0-----:R-:W-:Y:S01]  /*79b0*/  FADD R4, R49, R4 ;  /* 0x0000000431047221 */ /* 0x001fe20000000000 */
[----:B------:R-:W-:Y:S01]  /*79c0*/  FMUL R21, R21, 1.4426950216293334961 ;  /* 0x3fb8aa3b15157820 */ /* 0x000fe20000400000 */
[----:B------:R-:W-:Y:S01]  /*79d0*/  FMUL R0, R22, 1.4426950216293334961 ;  /* 0x3fb8aa3b16007820 */ /* 0x000fe20000400000 */
[----:B------:R-:W0:Y:S01]  /*79e0*/  MUFU.EX2 R51, R19 ;  /* 0x0000001300337308 */ /* 0x000e220000000800 */
[----:B------:R-:W-:Y:S01]  /*79f0*/  FMUL R20, R20, 1.4426950216293334961 ;  /* 0x3fb8aa3b14147820 */ /* 0x000fe20000400000 */
        /* <DEDUP_REMOVED lines=13> */
[----:B-1----:R-:W-:Y:S01]  /*7ad0*/  FADD R5, R15, R4 ;  /* 0x000000040f057221 */ /* 0x002fe20000000000 */
[----:B------:R1:W0:Y:S03]  /*7ae0*/  MUFU.EX2 R53, R20 ;  /* 0x0000001400357308 */ /* 0x0002260000000800 */
[----:B------:R-:W-:Y:S01]  /*7af0*/  FADD R8, R10, R5 ;  /* 0x000000050a087221 */ /* 0x000fe20000000000 */
[----:B------:R-:W-:-:S04]  /*7b00*/  F2FP.BF16.F32.PACK_AB R5, R7, R41 ;  /* 0x000000290705723e */ /* 0x000fc800000010ff */
[----:B------:R-:W0:Y:S01]  /*7b10*/  MUFU.EX2 R21, R21 ;  /* 0x0000001500157308 */ /* 0x000e220000000800 */
[----:B------:R-:W-:Y:S01]  /*7b20*/  F2FP.BF16.F32.PACK_AB R7, R11, R45 ;  /* 0x0000002d0b07723e */ /* 0x000fe200000010ff */
[----:B------:R-:W-:-:S06]  /*7b30*/  FADD R11, R17, R8 ;  /* 0x00000008110b7221 */ /* 0x000fcc0000000000 */
[----:B------:R-:W-:Y:S08]  /*7b40*/  MUFU.EX2 R0, R0 ;  /* 0x0000000000007308 */ /* 0x000ff00000000800 */
[----:B------:R-:W0:Y:S08]  /*7b50*/  MUFU.EX2 R135, R23 ;  /* 0x0000001700877308 */ /* 0x000e300000000800 */
        /* <DEDUP_REMOVED lines=11> */
[----:B------:R-:W2:Y:S01]  /*7c10*/  MUFU.EX2 R137, R35 ;  /* 0x0000002300897308 */ /* 0x000ea20000000800 */
[----:B-1----:R-:W-:Y:S01]  /*7c20*/  FADD R20, R18, R11 ;  /* 0x0000000b12147221 */ /* 0x002fe20000000000 */
[----:B------:R-:W-:-:S03]  /*7c30*/  F2FP.BF16.F32.PACK_AB R6, R9, R43 ;  /* 0x0000002b0906723e */ /* 0x000fc600000010ff */
[----:B0-----:R-:W-:Y:S01]  /*7c40*/  FADD R20, R51, R20 ;  /* 0x0000001433147221 */ /* 0x001fe20000000000 */
[----:B------:R-:W-:Y:S02]  /*7c50*/  F2FP.BF16.F32.PACK_AB R8, R13, R47 ;  /* 0x0000002f0d08723e */ /* 0x000fe400000010ff */
[----:B------:R-:W-:Y:S01]  /*7c60*/  F2FP.BF16.F32.PACK_AB R9, R15, R49 ;  /* 0x000000310f09723e */ /* 0x000fe200000010ff */
[----:B------:R-:W-:Y:S01]  /*7c70*/  FADD R20, R53, R20 ;  /* 0x0000001435147221 */ /* 0x000fe20000000000 */
[----:B------:R-:W-:Y:S02]  /*7c80*/  F2FP.BF16.F32.PACK_AB R10, R17, R10 ;  /* 0x0000000a110a723e */ /* 0x000fe400000010ff */
[----:B------:R-:W-:Y:S02]  /*7c90*/  F2FP.BF16.F32.PACK_AB R11, R51, R18 ;  /* 0x00000012330b723e */ /* 0x000fe400000010ff */
[----:B------:R-:W-:Y:S02]  /*7ca0*/  F2FP.BF16.F32.PACK_AB R4, R56, R39 ;  /* 0x000000273804723e */ /* 0x000fe400000010ff */
[----:B------:R-:W-:-:S02]  /*7cb0*/  F2FP.BF16.F32.PACK_AB R12, R21, R53 ;  /* 0x00000035150c723e */ /* 0x000fc400000010ff */
[----:B------:R-:W-:Y:S02]  /*7cc0*/  F2FP.BF16.F32.PACK_AB R13, R135, R0 ;  /* 0x00000000870d723e */ /* 0x000fe400000010ff */
[----:B------:R-:W-:Y:S02]  /*7cd0*/  F2FP.BF16.F32.PACK_AB R14, R215, R214 ;  /* 0x000000d6d70e723e */ /* 0x000fe400000010ff */
[----:B------:R-:W-:Y:S02]  /*7ce0*/  F2FP.BF16.F32.PACK_AB R15, R217, R216 ;  /* 0x000000d8d90f723e */ /* 0x000fe400000010ff */
[----:B------:R-:W-:Y:S02]  /*7cf0*/  F2FP.BF16.F32.PACK_AB R16, R143, R218 ;  /* 0x000000da8f10723e */ /* 0x000fe400000010ff */
[----:B------:R-:W-:Y:S02]  /*7d00*/  F2FP.BF16.F32.PACK_AB R17, R141, R142 ;  /* 0x0000008e8d11723e */ /* 0x000fe400000010ff */
[----:B------:R-:W-:-:S02]  /*7d10*/  F2FP.BF16.F32.PACK_AB R18, R139, R140 ;  /* 0x0000008c8b12723e */ /* 0x000fc400000010ff */
[----:B--2---:R-:W-:Y:S01]  /*7d20*/  F2FP.BF16.F32.PACK_AB R19, R137, R138 ;  /* 0x0000008a8913723e */ /* 0x004fe200000010ff */
[----:B------:R-:W-:Y:S01]  /*7d30*/  FADD R221, R21, R20 ;  /* 0x0000001415dd7221 */ /* 0x000fe20000000000 */
[----:B---3--:R-:W-:Y:S01]  /*7d40*/  STS.U16 [R133+UR7+0x14000], R36 ;  /* 0x0140002485007988 */ /* 0x008fe20008000407 */
[----:B------:R-:W-:Y:S01]  /*7d50*/  FADD R219, -R2, R37 ;  /* 0x0000002502db7221 */ /* 0x000fe20000000100 */
[----:B------:R-:W-:Y:S02]  /*7d60*/  STTM.x16 tmem[UR14], R4 ;  /* 0x00000004000079ed */ /* 0x000fe4000824000e */
[----:B----4-:R-:W-:Y:S04]  /*7d70*/  STS.U16 [R133+UR7+0x14200], R38 ;  /* 0x0142002685007988 */ /* 0x010fe80008000407 */
[----:B-----5:R-:W-:Y:S04]  /*7d80*/  STS.U16 [R133+UR7+0x14400], R40 ;  /* 0x0144002885007988 */ /* 0x020fe80008000407 */
        /* <DEDUP_REMOVED lines=9> */
[----:B------:R1:W-:Y:S04]  /*7e20*/  STS.U16 [R133+UR7+0x15800], R224 ;  /* 0x015800e085007988 */ /* 0x0003e80008000407 */
[----:B------:R1:W-:Y:S01]  /*7e30*/  STS.U16 [R133+UR7+0x15a00], R226 ;  /* 0x015a00e285007988 */ /* 0x0003e20008000407 */
[----:B0-----:R-:W-:-:S03]  /*7e40*/  FADD R220, R0, R221 ;  /* 0x000000dd00dc7221 */ /* 0x001fc60000000000 */
[----:B------:R1:W-:Y:S04]  /*7e50*/  STS.U16 [R133+UR7+0x15c00], R228 ;  /* 0x015c00e485007988 */ /* 0x0003e80008000407 */
[----:B------:R1:W-:Y:S01]  /*7e60*/  STS.U16 [R133+UR7+0x15e00], R230 ;  /* 0x015e00e685007988 */ /* 0x0003e20008000407 */
[----:B------:R-:W-:Y:S01]  /*7e70*/  FMUL R0, R219, 1.4426950216293334961 ;  /* 0x3fb8aa3bdb007820 */ /* 0x000fe20000400000 */
[----:B------:R-:W0:Y:S02]  /*7e80*/  FENCE.VIEW.ASYNC.T ;  /* 0x00000000000073c6 */ /* 0x000e240000000200 */
[----:B0-----:R-:W-:Y:S06]  /*7e90*/  BAR.SYNC.DEFER_BLOCKING 0x0 ;  /* 0x0000000000007b1d */ /* 0x001fec0000010000 */
[----:B------:R-:W0:Y:S01]  /*7ea0*/  LDTM.x128 R4, tmem[UR9] ;  /* 0x00000009000479ee */ /* 0x000e2200083c0000 */
[----:B------:R-:W0:Y:S01]  /*7eb0*/  MUFU.EX2 R0, R0 ;  /* 0x0000000000007308 */ /* 0x000e220000000800 */
[----:B------:R-:W-:Y:S01]  /*7ec0*/  NOP ;  /* 0x0000000000007918 */ /* 0x000fe20000000000 */
        /* <DEDUP_REMOVED lines=128> */
[----:B------:R1:W-:Y:S01]  /*86d0*/  STTM.x128 tmem[UR9], R4 ;  /* 0x00000004000079ed */ /* 0x0003e200083c0009 */
[----:B------:R-:W0:Y:S02]  /*86e0*/  FENCE.VIEW.ASYNC.T ;  /* 0x00000000000073c6 */ /* 0x000e240000000200 */
[----:B0-----:R-:W-:Y:S01]  /*86f0*/  BAR.SYNC.DEFER_BLOCKING 0x0 ;  /* 0x0000000000007b1d */ /* 0x001fe20000010000 */
[----:B------:R-:W-:-:S04]  /*8700*/  FADD R135, R135, R220 ;  /* 0x000000dc87877221 */ /* 0x000fc80000000000 */
[----:B------:R-:W-:-:S04]  /*8710*/  FADD R214, R214, R135 ;  /* 0x00000087d6d67221 */ /* 0x000fc80000000000 */
[----:B------:R-:W-:-:S04]  /*8720*/  FADD R215, R215, R214 ;  /* 0x000000d6d7d77221 */ /* 0x000fc80000000000 */
[----:B------:R-:W-:Y:S01]  /*8730*/  FADD R216, R216, R215 ;  /* 0x000000d7d8d87221 */ /* 0x000fe20000000000 */
[----:B------:R0:W-:Y:S06]  /*8740*/  MEMBAR.ALL.CTA ;  /* 0x0000000000007992 */ /* 0x0001ec0000008000 */
[----:B0-----:R-:W0:Y:S01]  /*8750*/  FENCE.VIEW.ASYNC.S ;  /* 0x00000000000073c6 */ /* 0x001e220000000000 */
[----:B------:R-:W-:-:S04]  /*8760*/  FADD R135, R217, R216 ;  /* 0x000000d8d9877221 */ /* 0x000fc80000000000 */
[----:B------:R-:W-:-:S04]  /*8770*/  FADD R135, R218, R135 ;  /* 0x00000087da877221 */ /* 0x000fc80000000000 */
[----:B------:R-:W-:-:S04]  /*8780*/  FADD R135, R143, R135 ;  /* 0x000000878f877221 */ /* 0x000fc80000000000 */
[----:B------:R-:W-:-:S04]  /*8790*/  FADD R142, R142, R135 ;  /* 0x000000878e8e7221 */ /* 0x000fc80000000000 */
[----:B------:R-:W-:-:S04]  /*87a0*/  FADD R141, R141, R142 ;  /* 0x0000008e8d8d7221 */ /* 0x000fc80000000000 */
[----:B------:R-:W-:-:S04]  /*87b0*/  FADD R140, R140, R141 ;  /* 0x0000008d8c8c7221 */ /* 0x000fc80000000000 */
[----:B------:R-:W-:Y:S01]  /*87c0*/  FADD R139, R139, R140 ;  /* 0x0000008c8b8b7221 */ /* 0x000fe20000000000 */
[----:B------:R-:W-:-:S03]  /*87d0*/  ULEA UR10, UR15, UR7, 0x3 ;  /* 0x000000070f0a7291 */ /* 0x000fc6000f8e18ff */
[----:B------:R-:W-:Y:S01]  /*87e0*/  FADD R138, R138, R139 ;  /* 0x0000008b8a8a7221 */ /* 0x000fe20000000000 */
[----:B------:R-:W-:-:S03]  /*87f0*/  UIADD3 UR10, UPT, UPT, UR10, 0x16000, URZ ;  /* 0x000160000a0a7890 */ /* 0x000fc6000fffe0ff */
[----:B------:R-:W-:Y:S01]  /*8800*/  FADD R137, R137, R138 ;  /* 0x0000008a89897221 */ /* 0x000fe20000000000 */
[----:B------:R-:W-:Y:S01]  /*8810*/  UMOV UR74, UR72 ;  /* 0x00000048004a7c82 */ /* 0x000fe20008000000 */
[----:B0-----:R-:W-:Y:S06]  /*8820*/  BAR.SYNC.DEFER_BLOCKING 0x0 ;  /* 0x0000000000007b1d */ /* 0x001fec0000010000 */
[----:B------:R-:W-:Y:S05]  /*8830*/  BRA.U UP1, `(.L_x_16) ;  /* 0x0000000101587547 */ /* 0x000fea000b800000 */
[----:B------:R-:W-:Y:S01]  /*8840*/  UIADD3 UR4, UPT, UPT, UR8, 0x148, URZ ;  /* 0x0000014808047890 */ /* 0x000fe2000fffe0ff */
[----:B------:R-:W-:Y:S01]  /*8850*/  UMOV UR76, 0x0 ;  /* 0x00000000004c7882 */ /* 0x000fe20000000000 */
[----:B------:R-:W-:Y:S01]  /*8860*/  UMOV UR77, 0x8200490 ;  /* 0x08200490004d7882 */ /* 0x000fe20000000000 */
[----:B------:R-:W-:Y:S02]  /*8870*/  UIADD3 UR72, UPT, UPT, UR8, 0x80, URZ ;  /* 0x0000008008487890 */ /* 0x000fe4000fffe0ff */
[----:B------:R-:W-:Y:S01]  /*8880*/  UTCHMMA tmem[UR13], gdesc[UR58], tmem[UR8], tmem[UR76], idesc[UR77], UPT ;  /* 0x00ff4c3a0d0079ea */ /* 0x000fe2000b800008 */
[----:B------:R-:W-:Y:S01]  /*8890*/  UIADD3 UR73, UPT, UPT, UR8, 0x150, URZ ;  /* 0x0000015008497890 */ /* 0x000fe2000fffe0ff */
[----:B------:R-:W-:Y:S01]  /*88a0*/  UMOV UR70, 0x0 ;  /* 0x0000000000467882 */ /* 0x000fe20000000000 */
[----:B------:R-:W-:Y:S01]  /*88b0*/  UMOV UR71, 0x8200490 ;  /* 0x0820049000477882 */ /* 0x000fe20000000000 */
[----:B------:R-:W-:Y:S02]  /*88c0*/  UIADD3 UR75, UPT, UPT, UR8, 0x80, URZ ;  /* 0x00000080084b7890 */ /* 0x000fe4000fffe0ff */
[----:B------:R0:W-:Y:S01]  /*88d0*/  UTCHMMA tmem[UR4], gdesc[UR52], tmem[UR8], tmem[UR70], idesc[UR71], UPT ;  /* 0x00ff4634040079ea */ /* 0x0001e2000b800008 */
[----:B------:R-:W-:Y:S01]  /*88e0*/  UMOV UR5, 0x8200490 ;  /* 0x0820049000057882 */ /* 0x000fe20000000000 */
[----:B0-----:R-:W-:Y:S01]  /*88f0*/  UIADD3 UR70, UPT, UPT, UR8, 0x158, URZ ;  /* 0x0000015808467890 */ /* 0x001fe2000fffe0ff */
[----:B------:R-:W-:-:S02]  /*8900*/  UMOV UR4, 0x0 ;  /* 0x0000000000047882 */ /* 0x000fc40000000000 */
[----:B------:R0:W-:Y:S02]  /*8910*/  UTCHMMA tmem[UR73], gdesc[UR58], tmem[UR72], tmem[UR4], idesc[UR5], UPT ;  /* 0x00ff043a490079ea */ /* 0x0001e4000b800048 */
[----:B0-----:R-:W-:Y:S01]  /*8920*/  UMOV UR4, UR10 ;  /* 0x0000000a00047c82 */ /* 0x001fe20008000000 */
[----:B------:R-:W-:Y:S01]  /*8930*/  UMOV UR5, URZ ;  /* 0x000000ff00057c82 */ /* 0x000fe20008000000 */
[----:B------:R-:W-:Y:S01]  /*8940*/  UMOV UR72, 0x0 ;  /* 0x0000000000487882 */ /* 0x000fe20000000000 */
[----:B------:R-:W-:Y:S01]  /*8950*/  UMOV UR73, 0x8200490 ;  /* 0x0820049000497882 */ /* 0x000fe20000000000 */
[----:B------:R-:W-:Y:S01]  /*8960*/  UMOV UR5, UR4 ;  /* 0x0000000400057c82 */ /* 0x000fe20008000000 */
[----:B------:R0:W-:Y:S01]  /*8970*/  UTCHMMA tmem[UR70], gdesc[UR52], tmem[UR75], tmem[UR72], idesc[UR73], UPT ;  /* 0x00ff4834460079ea */ /* 0x0001e2000b80004b */
[----:B------:R0:W-:Y:S01]  /*8980*/  UTCBAR [UR5], URZ ;  /* 0x000000ff050073e9 */ /* 0x0001e200080000ff */
[----:B------:R-:W-:Y:S02]  /*8990*/  NOP ;  /* 0x0000000000007918 */ /* 0x000fe40000000000 */
.L_x_16:
[----:B0-----:R-:W-:Y:S01]  /*89a0*/  R2UR UR5, R208 ;  /* 0x00000000d00572ca */ /* 0x001fe200000e0000 */
[----:B------:R-:W-:Y:S01]  /*89b0*/  UIADD3 UR15, UPT, UPT, UR15, 0x1, URZ ;  /* 0x000000010f0f7890 */ /* 0x000fe2000fffe0ff */
[----:B------:R-:W-:Y:S01]  /*89c0*/  R2UR UR4, R209 ;  /* 0x00000000d10472ca */ /* 0x000fe200000e0000 */
[----:B------:R-:W-:Y:S01]  /*89d0*/  UIADD3 UR6, UPT, UPT, UR6, 0x20, URZ ;  /* 0x0000002006067890 */ /* 0x000fe2000fffe0ff */
[----:B------:R-:W-:Y:S01]  /*89e0*/  FFMA R136, R0, R136, R137 ;  /* 0x0000008800887223 */ /* 0x000fe20000000089 */
[----:B------:R-:W-:Y:S01]  /*89f0*/  UISETP.GT.AND UP2, UPT, UR15, 0x1, UPT ;  /* 0x000000010f00788c */ /* 0x000fe2000bf44270 */
[----:B------:R-:W-:Y:S02]  /*8a00*/  IADD3 R3, PT, PT, R213, R3, RZ ;  /* 0x00000003d5037210 */ /* 0x000fe40007ffe0ff */
[----:B------:R-:W-:Y:S01]  /*8a10*/  MOV R0, UR74 ;  /* 0x0000004a00007c02 */ /* 0x000fe20008000f00 */
[----:B------:R-:W-:Y:S01]  /*8a20*/  USEL UR72, URZ, 0x1, !UP2 ;  /* 0x00000001ff487887 */ /* 0x000fe2000d000000 */
[----:B-1----:R-:W-:Y:S01]  /*8a30*/  MOV R37, R2 ;  /* 0x0000000200257202 */ /* 0x002fe20000000f00 */
[----:B------:R-:W-:-:S02]  /*8a40*/  USEL UR15, UR15, URZ, !UP2 ;  /* 0x000000ff0f0f7287 */ /* 0x000fc4000d000000 */
[----:B------:R-:W-:Y:S02]  /*8a50*/  UISETP.GE.AND UP2, UPT, UR6, UR5, UPT ;  /* 0x000000050600728c */ /* 0x000fe4000bf46270 */
[----:B------:R-:W-:Y:S01]  /*8a60*/  IADD3 R132, PT, PT, R132, UR4, RZ ;  /* 0x0000000484847c10 */ /* 0x000fe2000fffe0ff */
[----:B------:R-:W-:-:S06]  /*8a70*/  ULOP3.LUT UR72, UR74, UR72, URZ, 0x3c, !UPT ;  /* 0x000000484a487292 */ /* 0x000fcc000f8e3cff */
[----:B------:R-:W-:Y:S06]  /*8a80*/  BRA.U !UP2, `(.L_x_17) ;  /* 0xffffffdd0ab47547 */ /* 0x000fec000b83ffff */
.L_x_12:
[C---:B------:R-:W-:Y:S01]  /*8a90*/  FMUL R0, R136.reuse, 8388608 ;  /* 0x4b00000088007820 */ /* 0x040fe20000400000 */
[C---:B------:R-:W-:Y:S01]  /*8aa0*/  FSETP.GEU.AND P5, PT, R136.reuse, 1.175494350822287508e-38, PT ;  /* 0x008000008800780b */ /* 0x040fe20003fae000 */
[----:B-1----:R-:W-:Y:S01]  /*8ab0*/  HFMA2 R5, -RZ, RZ, 1.443359375, -0.2030029296875 ;  /* 0x3dc6b27fff057431 */ /* 0x002fe200000001ff */
[----:B------:R-:W1:Y:S01]  /*8ac0*/  LDCU UR4, c[0x0][0x3f0] ;  /* 0x00007e00ff0477ac */ /* 0x000e620008000800 */
[----:B------:R-:W-:Y:S02]  /*8ad0*/  FSETP.GT.AND P3, PT, |R136|, 8.50705917302346158658e+37, PT ;  /* 0x7e8000008800780b */ /* 0x000fe40003f64200 */
[----:B------:R-:W-:-:S04]  /*8ae0*/  FSEL R134, R0, R136, !P5 ;  /* 0x0000008800867208 */ /* 0x000fc80006800000 */
[C---:B------:R-:W-:Y:S02]  /*8af0*/  IADD3 R0, PT, PT, R134.reuse, -0x3f3504f3, RZ ;  /* 0xc0cafb0d86007810 */ /* 0x040fe40007ffe0ff */
[----:B------:R-:W-:Y:S02]  /*8b00*/  ISETP.GE.U32.AND P2, PT, R134, 0x7f800000, PT ;  /* 0x7f8000008600780c */ /* 0x000fe40003f46070 */
[----:B------:R-:W-:-:S04]  /*8b10*/  LOP3.LUT R3, R0, 0xff800000, RZ, 0xc0, !PT ;  /* 0xff80000000037812 */ /* 0x000fc800078ec0ff */
[----:B------:R-:W-:Y:S01]  /*8b20*/  IADD3 R0, PT, PT, R134, -R3, RZ ;  /* 0x8000000386007210 */ /* 0x000fe20007ffe0ff */
[----:B-1----:R-:W-:-:S04]  /*8b30*/  UISETP.GE.AND UP0, UPT, UR4, 0x1, UPT ;  /* 0x000000010400788c */ /* 0x002fc8000bf06270 */
[----:B------:R-:W-:-:S04]  /*8b40*/  FADD R132, R0, -1 ;  /* 0xbf80000000847421 */ /* 0x000fc80000000000 */
[----:B------:R-:W-:-:S04]  /*8b50*/  FFMA.FTZ R5, R132, R5, -0.16845393180847167969 ;  /* 0xbe2c7f3084057423 */ /* 0x000fc80000010005 */
[----:B------:R-:W-:-:S04]  /*8b60*/  FFMA.FTZ R5, R132, R5, 0.1716887056827545166 ;  /* 0x3e2fcf2a84057423 */ /* 0x000fc80000010005 */
[----:B------:R-:W-:-:S04]  /*8b70*/  FFMA.FTZ R5, R132, R5, -0.17900948226451873779 ;  /* 0xbe374e4384057423 */ /* 0x000fc80000010005 */
[----:B------:R-:W-:-:S04]  /*8b80*/  FFMA.FTZ R5, R132, R5, 0.20512372255325317383 ;  /* 0x3e520bf484057423 */ /* 0x000fc80000010005 */
[----:B------:R-:W-:-:S04]  /*8b90*/  FFMA.FTZ R5, R132, R5, -0.24046532809734344482 ;  /* 0xbe763c8b84057423 */ /* 0x000fc80000010005 */
[----:B------:R-:W-:-:S04]  /*8ba0*/  FFMA.FTZ R5, R132, R5, 0.28857114911079406738 ;  /* 0x3e93bf9984057423 */ /* 0x000fc80000010005 */
[----:B------:R-:W-:-:S04]  /*8bb0*/  FFMA.FTZ R5, R132, R5, -0.36067417263984680176 ;  /* 0xbeb8aa4984057423 */ /* 0x000fc80000010005 */
[----:B------:R-:W-:Y:S01]  /*8bc0*/  FFMA.FTZ R5, R132, R5, 0.48089820146560668945 ;  /* 0x3ef6384a84057423 */ /* 0x000fe20000010005 */
[----:B------:R-:W-:Y:S06]  /*8bd0*/  BRA.U !UP0, `(.L_x_18) ;  /* 0x0000000108107547 */ /* 0x000fec000b800000 */
[----:B------:R-:W-:-:S06]  /*8be0*/  USHF.L.U32 UR74, UR74, 0x1f, URZ ;  /* 0x0000001f4a4a7899 */ /* 0x000fcc00080006ff */
[----:B------:R-:W-:-:S04]  /*8bf0*/  MOV R0, UR74 ;  /* 0x0000004a00007c02 */ /* 0x000fc80008000f00 */
[----:B------:R-:W1:Y:S02]  /*8c00*/  SYNCS.PHASECHK.TRANS64.TRYWAIT P4, [UR10], R0 ;  /* 0x00000000ff0075a7 */ /* 0x000e64000808110a */
[----:B-1----:R-:W-:Y:S05]  /*8c10*/  @!P4 BRA `(.L_x_19) ;  /* 0x0000004800a0c947 */ /* 0x002fea0003800000 */
.L_x_18:
[----:B------:R-:W-:Y:S01]  /*8c20*/  BAR.SYNC.DEFER_BLOCKING 0x0 ;  /* 0x0000000000007b1d */ /* 0x000fe20000010000 */
[----:B------:R-:W-:Y:S01]  /*8c30*/  FSEL R0, RZ, -23, P5 ;  /* 0xc1b80000ff007808 */ /* 0x000fe20002800000 */
[----:B------:R-:W-:Y:S01]  /*8c40*/  FFMA.FTZ R133, R132, R5, -0.72134751081466674805 ;  /* 0xbf38aa3b84857423 */ /* 0x000fe20000010005 */
[C---:B------:R-:W-:Y:S01]  /*8c50*/  FSETP.GEU.AND P5, PT, |R136|.reuse, 1.175494350822287508e-38, PT ;  /* 0x008000008800780b */ /* 0x040fe20003fae200 */
[----:B------:R-:W-:Y:S01]  /*8c60*/  @P3 FMUL R136, R136, 0.25 ;  /* 0x3e80000088883820 */ /* 0x000fe20000400000 */
[----:B------:R-:W-:Y:S01]  /*8c70*/  I2FP.F32.S32 R3, R3 ;  /* 0x0000000300037245 */ /* 0x000fe20000201400 */
[----:B------:R-:W-:Y:S02]  /*8c80*/  FMUL R133, R132, R133 ;  /* 0x0000008584857220 */ /* 0x000fe40000400000 */
[----:B------:R-:W1:Y:S01]  /*8c90*/  S2UR UR12, SR_CTAID.Y ;  /* 0x00000000000c79c3 */ /* 0x000e620000002600 */
[----:B0-----:R-:W1:Y:S01]  /*8ca0*/  LDCU.64 UR4, c[0x0][0x3e0] ;  /* 0x00007c00ff0477ac */ /* 0x001e620008000a00 */
[----:B------:R-:W-:Y:S01]  /*8cb0*/  FSETP.NEU.AND P4, PT, R134, RZ, PT ;  /* 0x000000ff8600720b */ /* 0x000fe20003f8d000 */
[C---:B------:R-:W-:Y:S01]  /*8cc0*/  FMUL R133, R132.reuse, R133 ;  /* 0x0000008584857220 */ /* 0x040fe20000400000 */
[----:B------:R-:W-:Y:S01]  /*8cd0*/  FFMA.FTZ R3, R3, 1.1920928955078125e-07, R0 ;  /* 0x3400000003037823 */ /* 0x000fe20000010000 */
[----:B------:R-:W-:Y:S01]  /*8ce0*/  @P2 MOV R0, 0x7f800000 ;  /* 0x7f80000000002802 */ /* 0x000fe20000000f00 */
[----:B------:R-:W0:Y:S01]  /*8cf0*/  LDCU.64 UR10, c[0x0][0x3e0] ;  /* 0x00007c00ff0a77ac */ /* 0x000e220008000a00 */
[----:B------:R-:W-:Y:S01]  /*8d00*/  FFMA.FTZ R132, R132, 1.4426950216293334961, R133 ;  /* 0x3fb8aa3b84847823 */ /* 0x000fe20000010085 */
[----:B------:R-:W-:-:S03]  /*8d10*/  @!P5 FMUL R136, R136, 16777216 ;  /* 0x4b8000008888d820 */ /* 0x000fc60000400000 */
[----:B------:R-:W-:Y:S01]  /*8d20*/  FADD R3, R3, R132 ;  /* 0x0000008403037221 */ /* 0x000fe20000000000 */
[----:B------:R-:W-:Y:S01]  /*8d30*/  @P2 FFMA.FTZ R3, R134, R0, +INF ;  /* 0x7f80000086032423 */ /* 0x000fe20000010000 */
[----:B------:R-:W2:Y:S01]  /*8d40*/  MUFU.RCP R229, R136 ;  /* 0x0000008800e57308 */ /* 0x000ea20000001000 */
[----:B------:R-:W3:Y:S03]  /*8d50*/  LDC.64 R132, c[0x0][0x398] ;  /* 0x0000e600ff847b82 */ /* 0x000ee60000000a00 */
[----:B------:R-:W-:Y:S01]  /*8d60*/  FSEL R3, R3, -INF , P4 ;  /* 0xff80000003037808 */ /* 0x000fe20002000000 */
[----:B------:R-:W4:Y:S04]  /*8d70*/  @!P1 SYNCS.CCTL.IV [UR7+0x16000] ;  /* 0x01600000ff0099b1 */ /* 0x000f280008000007 */
[----:B----4-:R-:W-:Y:S01]  /*8d80*/  BAR.SYNC.DEFER_BLOCKING 0x0 ;  /* 0x0000000000007b1d */ /* 0x010fe20000010000 */
[----:B-1----:R-:W-:Y:S01]  /*8d90*/  UIMAD UR4, UR12, UR4, URZ ;  /* 0x000000040c0472a4 */ /* 0x002fe2000f8e02ff */
[----:B------:R-:W-:Y:S01]  /*8da0*/  FFMA R230, R3, 0.69314718246459960938, R2 ;  /* 0x3f31721803e67823 */ /* 0x000fe20000000002 */
[----:B0-----:R-:W-:-:S02]  /*8db0*/  UIMAD UR10, UR12, UR10, URZ ;  /* 0x0000000a0c0a72a4 */ /* 0x001fc4000f8e02ff */
[----:B------:R-:W-:-:S03]  /*8dc0*/  USHF.L.U32 UR6, UR4, 0x1, URZ ;  /* 0x0000000104067899 */ /* 0x000fc600080006ff */
[----:B------:R-:W0:Y:S01]  /*8dd0*/  LDC R0, c[0x0][0x3e8] ;  /* 0x0000fa00ff007b82 */ /* 0x000e220000000800 */
[----:B------:R-:W1:Y:S01]  /*8de0*/  LDTM.x128 R4, tmem[UR9] ;  /* 0x00000009000479ee */ /* 0x000e6200083c0000 */
[----:B------:R-:W-:-:S06]  /*8df0*/  USHF.L.U32 UR9, UR10, 0x1, URZ ;  /* 0x000000010a097899 */ /* 0x000fcc00080006ff */
[----:B------:R-:W4:Y:S01]  /*8e00*/  LDC.64 R134, c[0x0][0x398] ;  /* 0x0000e600ff867b82 */ /* 0x000f220000000a00 */
[----:B------:R-:W5:Y:S01]  /*8e10*/  @!P1 SYNCS.CCTL.IV [UR7+0x16008] ;  /* 0x01600800ff0099b1 */ /* 0x000f620008000007 */
[----:B------:R-:W-:Y:S01]  /*8e20*/  NOP ;  /* 0x0000000000007918 */ /* 0x000fe20000000000 */
[----:B0-----:R-:W-:Y:S02]  /*8e30*/  IMAD R140, R0, 0x62, RZ ;  /* 0x00000062008c7824 */ /* 0x001fe400078e02ff */
[----:B-1----:R-:W-:Y:S01]  /*8e40*/  @P3 FMUL R34, R34, 0.25 ;  /* 0x3e80000022223820 */ /* 0x002fe20000400000 */
[----:B------:R-:W-:Y:S01]  /*8e50*/  @P3 FMUL R35, R35, 0.25 ;  /* 0x3e80000023233820 */ /* 0x000fe20000400000 */
[----:B------:R-:W-:Y:S01]  /*8e60*/  @P3 FMUL R4, R4, 0.25 ;  /* 0x3e80000004043820 */ /* 0x000fe20000400000 */
[----:B------:R-:W-:Y:S01]  /*8e70*/  @P3 FMUL R5, R5, 0.25 ;  /* 0x3e80000005053820 */ /* 0x000fe20000400000 */
[----:B------:R-:W-:Y:S01]  /*8e80*/  @!P5 FMUL R34, R34, 16777216 ;  /* 0x4b8000002222d820 */ /* 0x000fe20000400000 */
[----:B------:R-:W-:Y:S01]  /*8e90*/  @!P5 FMUL R35, R35, 16777216 ;  /* 0x4b8000002323d820 */ /* 0x000fe20000400000 */
[----:B------:R-:W-:Y:S01]  /*8ea0*/  @P3 FMUL R6, R6, 0.25 ;  /* 0x3e80000006063820 */ /* 0x000fe20000400000 */
[----:B------:R-:W-:Y:S01]  /*8eb0*/  @P3 FMUL R7, R7, 0.25 ;  /* 0x3e80000007073820 */ /* 0x000fe20000400000 */
[----:B--2---:R-:W-:Y:S01]  /*8ec0*/  FMUL R136, R229, R34 ;  /* 0x00000022e5887220 */ /* 0x004fe20000400000 */
[----:B------:R-:W-:-:S02]  /*8ed0*/  IMAD R34, R252, UR5, RZ ;  /* 0x00000005fc227c24 */ /* 0x000fc4000f8e02ff */
[----:B------:R-:W-:Y:S01]  /*8ee0*/  FMUL R137, R229, R35 ;  /* 0x00000023e5897220 */ /* 0x000fe20000400000 */
[----:B------:R-:W-:Y:S01]  /*8ef0*/  IMAD R35, R252, UR11, RZ ;  /* 0x0000000bfc237c24 */ /* 0x000fe2000f8e02ff */
[----:B------:R-:W-:Y:S01]  /*8f00*/  UIMAD.WIDE UR4, UR4, 0x2, URZ ;  /* 0x00000002040478a5 */ /* 0x000fe2000f8e02ff */
[----:B------:R-:W-:Y:S01]  /*8f10*/  @P3 FMUL R8, R8, 0.25 ;  /* 0x3e80000008083820 */ /* 0x000fe20000400000 */
[----:B------:R-:W-:Y:S01]  /*8f20*/  SHF.L.U32 R175, R34, 0x1, RZ ;  /* 0x0000000122af7819 */ /* 0x000fe200000006ff */
[----:B------:R-:W-:Y:S01]  /*8f30*/  @P3 FMUL R9, R9, 0.25 ;  /* 0x3e80000009093820 */ /* 0x000fe20000400000 */
        /* <DEDUP_REMOVED lines=120> */
[----:B------:R-:W-:Y:S01]  /*96c0*/  @!P5 FMUL R4, R4, 16777216 ;  /* 0x4b8000000404d820 */ /* 0x000fe20000400000 */
[----:B------:R-:W-:Y:S01]  /*96d0*/  @!P5 FMUL R5, R5, 16777216 ;  /* 0x4b8000000505d820 */ /* 0x000fe20000400000 */
[----:B------:R-:W-:Y:S01]  /*96e0*/  IMAD.HI R34, R34, 0x2, RZ ;  /* 0x0000000222227827 */ /* 0x000fe200078e02ff */
[----:B---3--:R-:W-:-:S03]  /*96f0*/  IADD3 R175, P2, P3, R175, UR6, R132 ;  /* 0x00000006afaf7c10 */ /* 0x008fc6000fb5e084 */
[----:B------:R-:W-:Y:S01]  /*9700*/  @!P5 FMUL R6, R6, 16777216 ;  /* 0x4b8000000606d820 */ /* 0x000fe20000400000 */
[----:B------:R-:W-:Y:S01]  /*9710*/  SHF.L.U32 R3, R35, 0x1, RZ ;  /* 0x0000000123037819 */ /* 0x000fe200000006ff */
[----:B------:R-:W-:Y:S01]  /*9720*/  @!P5 FMUL R7, R7, 16777216 ;  /* 0x4b8000000707d820 */ /* 0x000fe20000400000 */
[C---:B------:R-:W-:Y:S01]  /*9730*/  FMUL R4, R229.reuse, R4 ;  /* 0x00000004e5047220 */ /* 0x040fe20000400000 */
[----:B------:R-:W-:Y:S01]  /*9740*/  FMUL R5, R229, R5 ;  /* 0x00000005e5057220 */ /* 0x000fe20000400000 */
[----:B------:R-:W-:Y:S01]  /*9750*/  UIMAD.WIDE UR10, UR10, 0x2, URZ ;  /* 0x000000020a0a78a5 */ /* 0x000fe2000f8e02ff */
[----:B------:R-:W-:Y:S01]  /*9760*/  @!P5 FMUL R8, R8, 16777216 ;  /* 0x4b8000000808d820 */ /* 0x000fe20000400000 */
        /* <DEDUP_REMOVED lines=121> */
[----:B------:R-:W-:Y:S01]  /*9f00*/  IMAD.HI R2, R35, 0x2, RZ ;  /* 0x0000000223027827 */ /* 0x000fe200078e02ff */
[----:B------:R-:W-:-:S03]  /*9f10*/  IADD3.X R185, PT, PT, R34, UR5, R133, P2, P3 ;  /* 0x0000000522b97c10 */ /* 0x000fc600097e6485 */
[----:B------:R-:W-:Y:S01]  /*9f20*/  FMUL R6, R229, R6 ;  /* 0x00000006e5067220 */ /* 0x000fe20000400000 */
[----:B----4-:R-:W-:Y:S01]  /*9f30*/  IADD3 R134, P5, P4, R3, UR9, R134 ;  /* 0x0000000903867c10 */ /* 0x010fe2000fcbe086 */
[C---:B------:R-:W-:Y:S01]  /*9f40*/  FMUL R7, R229.reuse, R7 ;  /* 0x00000007e5077220 */ /* 0x040fe20000400000 */
[----:B------:R-:W-:Y:S01]  /*9f50*/  SHF.L.U32 R34, R0, 0x1, RZ ;  /* 0x0000000100227819 */ /* 0x000fe200000006ff */
[----:B------:R-:W-:Y:S01]  /*9f60*/  FMUL R183, R229, R54 ;  /* 0x00000036e5b77220 */ /* 0x000fe20000400000 */
[----:B------:R-:W-:Y:S01]  /*9f70*/  F2FP.BF16.F32.PACK_AB R35, R5, R4 ;  /* 0x000000040523723e */ /* 0x000fe200000010ff */
[C---:B------:R-:W-:Y:S01]  /*9f80*/  FMUL R54, R229.reuse, R55 ;  /* 0x00000037e5367220 */ /* 0x040fe20000400000 */
[----:B------:R-:W-:Y:S01]  /*9f90*/  IADD3.X R135, PT, PT, R2, UR11, R135, P5, P4 ;  /* 0x0000000b02877c10 */ /* 0x000fe2000afe8487 */
[C---:B------:R-:W-:Y:S01]  /*9fa0*/  FMUL R190, R229.reuse, R92 ;  /* 0x0000005ce5be7220 */ /* 0x040fe20000400000 */
[-C--:B------:R-:W-:Y:S01]  /*9fb0*/  IADD3 R4, P2, PT, R34, R175.reuse, RZ ;  /* 0x000000af22047210 */ /* 0x080fe20007f5e0ff */
[C---:B------:R-:W-:Y:S01]  /*9fc0*/  FMUL R8, R229.reuse, R8 ;  /* 0x00000008e5087220 */ /* 0x040fe20000400000 */
[C---:B------:R-:W-:Y:S01]  /*9fd0*/  LEA R2, P3, R0.reuse, R175, 0x2 ;  /* 0x000000af00027211 */ /* 0x040fe200078610ff */
[----:B------:R-:W-:Y:S01]  /*9fe0*/  FMUL R9, R229, R9 ;  /* 0x00000009e5097220 */ /* 0x000fe20000400000 */
[----:B------:R-:W-:Y:S01]  /*9ff0*/  F2FP.BF16.F32.PACK_AB R55, R7, R6 ;  /* 0x000000060737723e */ /* 0x000fe200000010ff */
[C---:B------:R-:W-:Y:S01]  /*a000*/  IMAD R92, R0.reuse, 0x6, RZ ;  /* 0x00000006005c7824 */ /* 0x040fe200078e02ff */
[-C--:B------:R-:W-:Y:S01]  /*a010*/  LEA.HI.X.SX32 R5, R0, R185.reuse, 0x1, P2 ;  /* 0x000000b900057211 */ /* 0x080fe200010f0eff */
[----:B------:R-:W-:Y:S01]  /*a020*/  STG.E.U16 desc[UR16][R134.64], R35 ;  /* 0x0000002386007986 */ /* 0x000fe2000c101510 */
[----:B------:R-:W-:Y:S01]  /*a030*/  PRMT R7, R35, 0x7632, R7 ;  /* 0x0000763223077816 */ /* 0x000fe20000000007 */
[C---:B------:R-:W-:Y:S01]  /*a040*/  FMUL R231, R229.reuse, R56 ;  /* 0x00000038e5e77220 */ /* 0x040fe20000400000 */
[----:B------:R-:W-:Y:S01]  /*a050*/  LEA.HI.X.SX32 R3, R34, R185, 0x1, P3 ;  /* 0x000000b922037211 */ /* 0x000fe200018f0eff */
[C---:B------:R-:W-:Y:S01]  /*a060*/  FMUL R192, R229.reuse, R94 ;  /* 0x0000005ee5c07220 */ /* 0x040fe20000400000 */
[C---:B------:R-:W-:Y:S01]  /*a070*/  FMUL R186, R229.reuse, R88 ;  /* 0x00000058e5ba7220 */ /* 0x040fe20000400000 */
[----:B------:R0:W-:Y:S01]  /*a080*/  STG.E.U16 desc[UR16][R4.64], R7 ;  /* 0x0000000704007986 */ /* 0x0001e2000c101510 */
[C---:B------:R-:W-:Y:S01]  /*a090*/  LEA R56, R0.reuse, R0, 0x1 ;  /* 0x0000000000387211 */ /* 0x040fe200078e08ff */
[----:B------:R-:W-:Y:S01]  /*a0a0*/  IMAD R94, R0, 0xa, RZ ;  /* 0x0000000a005e7824 */ /* 0x000fe200078e02ff */
[----:B------:R-:W-:Y:S01]  /*a0b0*/  IADD3 R6, P1, PT, R92, R175, RZ ;  /* 0x000000af5c067210 */ /* 0x000fe20007f3e0ff */
[----:B------:R1:W-:Y:S01]  /*a0c0*/  STG.E.U16 desc[UR16][R2.64], R55 ;  /* 0x0000003702007986 */ /* 0x0003e2000c101510 */
[C---:B------:R-:W-:Y:S01]  /*a0d0*/  SHF.L.U32 R88, R0.reuse, 0x2, RZ ;  /* 0x0000000200587819 */ /* 0x040fe200000006ff */
[C---:B------:R-:W-:Y:S01]  /*a0e0*/  FMUL R188, R229.reuse, R90 ;  /* 0x0000005ae5bc7220 */ /* 0x040fe20000400000 */
[C---:B------:R-:W-:Y:S01]  /*a0f0*/  FMUL R10, R229.reuse, R10 ;  /* 0x0000000ae50a7220 */ /* 0x040fe20000400000 */
[C---:B------:R-:W-:Y:S01]  /*a100*/  FMUL R11, R229.reuse, R11 ;  /* 0x0000000be50b7220 */ /* 0x040fe20000400000 */
[----:B------:R-:W-:Y:S01]  /*a110*/  LEA R90, R0, R0, 0x2 ;  /* 0x00000000005a7211 */ /* 0x000fe200078e10ff */
[C---:B------:R-:W-:Y:S01]  /*a120*/  FMUL R12, R229.reuse, R12 ;  /* 0x0000000ce50c7220 */ /* 0x040fe20000400000 */
[----:B------:R-:W-:Y:S01]  /*a130*/  IADD3 R34, P3, PT, R94, R175, RZ ;  /* 0x000000af5e227210 */ /* 0x000fe20007f7e0ff */
[----:B------:R-:W-:Y:S01]  /*a140*/  FMUL R13, R229, R13 ;  /* 0x0000000de50d7220 */ /* 0x000fe20000400000 */
[----:B0-----:R-:W-:Y:S01]  /*a150*/  LEA.HI.X.SX32 R7, R56, R185, 0x1, P1 ;  /* 0x000000b938077211 */ /* 0x001fe200008f0eff */
[C---:B------:R-:W-:Y:S01]  /*a160*/  IMAD R56, R0.reuse, 0xc, RZ ;  /* 0x0000000c00387824 */ /* 0x040fe200078e02ff */
[----:B------:R-:W-:Y:S01]  /*a170*/  PRMT R5, R55, 0x7632, R5 ;  /* 0x0000763237057816 */ /* 0x000fe20000000005 */
[----:B------:R-:W-:Y:S01]  /*a180*/  FMUL R14, R229, R14 ;  /* 0x0000000ee50e7220 */ /* 0x000fe20000400000 */
[----:B-1----:R-:W-:Y:S01]  /*a190*/  F2FP.BF16.F32.PACK_AB R3, R9, R8 ;  /* 0x000000080903723e */ /* 0x002fe200000010ff */
[----:B------:R-:W-:Y:S01]  /*a1a0*/  FMUL R15, R229, R15 ;  /* 0x0000000fe50f7220 */ /* 0x000fe20000400000 */
[----:B------:R-:W-:Y:S01]  /*a1b0*/  LEA R8, P2, R0, R175, 0x3 ;  /* 0x000000af00087211 */ /* 0x000fe200078418ff */
[----:B------:R0:W-:Y:S01]  /*a1c0*/  STG.E.U16 desc[UR16][R6.64], R5 ;  /* 0x0000000506007986 */ /* 0x0001e2000c101510 */
[-C--:B------:R-:W-:Y:S01]  /*a1d0*/  LEA.HI.X.SX32 R35, R90, R185.reuse, 0x1, P3 ;  /* 0x000000b95a237211 */ /* 0x080fe200018f0eff */
[----:B------:R-:W-:Y:S01]  /*a1e0*/  IMAD R90, R0, 0x14, RZ ;  /* 0x00000014005a7824 */ /* 0x000fe200078e02ff */
[----:B------:R-:W-:Y:S01]  /*a1f0*/  LEA.HI.X.SX32 R9, R88, R185, 0x1, P2 ;  /* 0x000000b958097211 */ /* 0x000fe200010f0eff */
[----:B------:R-:W-:Y:S01]  /*a200*/  IMAD R88, R0, 0xe, RZ ;  /* 0x0000000e00587824 */ /* 0x000fe200078e02ff */
[----:B------:R-:W-:Y:S01]  /*a210*/  PRMT R55, R3, 0x7632, R55 ;  /* 0x0000763203377816 */ /* 0x000fe20000000037 */
[----:B------:R-:W-:Y:S01]  /*a220*/  FMUL R16, R229, R16 ;  /* 0x00000010e5107220 */ /* 0x000fe20000400000 */
[----:B------:R-:W-:Y:S01]  /*a230*/  F2FP.BF16.F32.PACK_AB R11, R11, R10 ;  /* 0x0000000a0b0b723e */ /* 0x000fe200000010ff */
[----:B------:R1:W-:Y:S01]  /*a240*/  STG.E.U16 desc[UR16][R8.64], R3 ;  /* 0x0000000308007986 */ /* 0x0003e2000c101510 */
[----:B------:R-:W-:Y:S01]  /*a250*/  IADD3 R2, P1, PT, R56, R175, RZ ;  /* 0x000000af38027210 */ /* 0x000fe20007f3e0ff */
[C---:B------:R-:W-:Y:S01]  /*a260*/  FMUL R17, R229.reuse, R17 ;  /* 0x00000011e5117220 */ /* 0x040fe20000400000 */
[----:B------:R-:W-:Y:S01]  /*a270*/  LEA R10, R0, -R0, 0x3 ;  /* 0x80000000000a7211 */ /* 0x000fe200078e18ff */
[----:B------:R2:W-:Y:S01]  /*a280*/  STG.E.U16 desc[UR16][R34.64], R55 ;  /* 0x0000003722007986 */ /* 0x0005e2000c101510 */
[-C--:B------:R-:W-:Y:S01]  /*a290*/  IADD3 R4, P2, PT, R88, R175.reuse, RZ ;  /* 0x000000af58047210 */ /* 0x080fe20007f5e0ff */
[----:B------:R-:W-:Y:S01]  /*a2a0*/  FMUL R194, R229, R96 ;  /* 0x00000060e5c27220 */ /* 0x000fe20000400000 */
[----:B------:R-:W-:Y:S01]  /*a2b0*/  F2FP.BF16.F32.PACK_AB R13, R13, R12 ;  /* 0x0000000c0d0d723e */ /* 0x000fe200000010ff */
[C---:B------:R-:W-:Y:S01]  /*a2c0*/  IMAD R96, R0.reuse, 0x1a, RZ ;  /* 0x0000001a00607824 */ /* 0x040fe200078e02ff */
[C---:B------:R-:W-:Y:S01]  /*a2d0*/  SHF.L.U32 R12, R0.reuse, 0x3, RZ ;  /* 0x00000003000c7819 */ /* 0x040fe200000006ff */
[C---:B------:R-:W-:Y:S01]  /*a2e0*/  FMUL R196, R229.reuse, R98 ;  /* 0x00000062e5c47220 */ /* 0x040fe20000400000 */
[----:B0-----:R-:W-:Y:S01]  /*a2f0*/  LEA R6, P3, R0, R175, 0x4 ;  /* 0x000000af00067211 */ /* 0x001fe200078620ff */
[----:B------:R-:W-:Y:S01]  /*a300*/  FMUL R20, R229, R20 ;  /* 0x00000014e5147220 */ /* 0x000fe20000400000 */
[-C--:B-1----:R-:W-:Y:S01]  /*a310*/  LEA.HI.X.SX32 R3, R92, R185.reuse, 0x1, P1 ;  /* 0x000000b95c037211 */ /* 0x082fe200008f0eff */
[----:B------:R-:W-:Y:S01]  /*a320*/  IMAD R92, R0, 0x16, RZ ;  /* 0x00000016005c7824 */ /* 0x000fe200078e02ff */
[----:B------:R-:W-:Y:S01]  /*a330*/  LEA.HI.X.SX32 R5, R10, R185, 0x1, P2 ;  /* 0x000000b90a057211 */ /* 0x000fe200010f0eff */
[----:B--2---:R-:W-:Y:S01]  /*a340*/  IMAD R34, R0, 0x12, RZ ;  /* 0x0000001200227824 */ /* 0x004fe200078e02ff */
[----:B------:R-:W-:Y:S01]  /*a350*/  IADD3 R10, P2, PT, R90, R175, RZ ;  /* 0x000000af5a0a7210 */ /* 0x000fe20007f5e0ff */
[----:B------:R0:W-:Y:S01]  /*a360*/  STG.E.U16 desc[UR16][R2.64], R11 ;  /* 0x0000000b02007986 */ /* 0x0001e2000c101510 */
[----:B------:R-:W-:Y:S01]  /*a370*/  PRMT R9, R11, 0x7632, R9 ;  /* 0x000076320b097816 */ /* 0x000fe20000000009 */
[C---:B------:R-:W-:Y:S01]  /*a380*/  FMUL R21, R229.reuse, R21 ;  /* 0x00000015e5157220 */ /* 0x040fe20000400000 */
[----:B------:R-:W-:Y:S01]  /*a390*/  LEA.HI.X.SX32 R7, R12, R185, 0x1, P3 ;  /* 0x000000b90c077211 */ /* 0x000fe200018f0eff */
[C---:B------:R-:W-:Y:S01]  /*a3a0*/  IMAD R98, R0.reuse, 0x1c, RZ ;  /* 0x0000001c00627824 */ /* 0x040fe200078e02ff */
[----:B------:R-:W-:Y:S01]  /*a3b0*/  LEA R12, R0, R0, 0x3 ;  /* 0x00000000000c7211 */ /* 0x000fe200078e18ff */
[----:B------:R1:W-:Y:S01]  /*a3c0*/  STG.E.U16 desc[UR16][R4.64], R9 ;  /* 0x0000000904007986 */ /* 0x0003e2000c101510 */
[----:B------:R-:W-:Y:S01]  /*a3d0*/  IADD3 R8, P1, PT, R34, R175, RZ ;  /* 0x000000af22087210 */ /* 0x000fe20007f3e0ff */
[----:B------:R-:W-:Y:S01]  /*a3e0*/  FMUL R18, R229, R18 ;  /* 0x00000012e5127220 */ /* 0x000fe20000400000 */
[----:B------:R-:W-:Y:S01]  /*a3f0*/  F2FP.BF16.F32.PACK_AB R15, R15, R14 ;  /* 0x0000000e0f0f723e */ /* 0x000fe200000010ff */
[----:B------:R-:W-:Y:S01]  /*a400*/  IMAD R14, R0, 0xb, RZ ;  /* 0x0000000b000e7824 */ /* 0x000fe200078e02ff */
[----:B------:R2:W-:Y:S01]  /*a410*/  STG.E.U16 desc[UR16][R6.64], R13 ;  /* 0x0000000d06007986 */ /* 0x0005e2000c101510 */
[----:B0-----:R-:W-:Y:S01]  /*a420*/  LEA.HI.X.SX32 R11, R94, R185, 0x1, P2 ;  /* 0x000000b95e0b7211 */ /* 0x001fe200010f0eff */
[----:B------:R-:W-:Y:S01]  /*a430*/  IMAD R94, R0, 0x18, RZ ;  /* 0x00000018005e7824 */ /* 0x000fe200078e02ff */
[----:B------:R-:W-:Y:S01]  /*a440*/  IADD3 R2, P3, PT, R92, R175, RZ ;  /* 0x000000af5c027210 */ /* 0x000fe20007f7e0ff */
[----:B------:R-:W-:Y:S01]  /*a450*/  FMUL R19, R229, R19 ;  /* 0x00000013e5137220 */ /* 0x000fe20000400000 */
[----:B------:R-:W-:Y:S01]  /*a460*/  F2FP.BF16.F32.PACK_AB R16, R17, R16 ;  /* 0x000000101110723e */ /* 0x000fe200000010ff */
[----:B------:R-:W-:Y:S01]  /*a470*/  FMUL R198, R229, R100 ;  /* 0x00000064e5c67220 */ /* 0x000fe20000400000 */
[----:B-1----:R-:W-:Y:S01]  /*a480*/  LEA.HI.X.SX32 R9, R12, R185, 0x1, P1 ;  /* 0x000000b90c097211 */ /* 0x002fe200008f0eff */
[----:B------:R-:W-:Y:S01]  /*a490*/  IMAD R12, R0, 0xd, RZ ;  /* 0x0000000d000c7824 */ /* 0x000fe200078e02ff */
[----:B------:R-:W-:Y:S01]  /*a4a0*/  PRMT R5, R13, 0x7632, R5 ;  /* 0x000076320d057816 */ /* 0x000fe20000000005 */
[----:B------:R-:W-:Y:S01]  /*a4b0*/  FMUL R200, R229, R102 ;  /* 0x00000066e5c87220 */ /* 0x000fe20000400000 */
[----:B------:R-:W-:Y:S01]  /*a4c0*/  IADD3 R4, P1, PT, R94, R175, RZ ;  /* 0x000000af5e047210 */ /* 0x000fe20007f3e0ff */
[----:B------:R-:W-:Y:S01]  /*a4d0*/  IMAD R100, R0, 0x24, RZ ;  /* 0x0000002400647824 */ /* 0x000fe200078e02ff */
[----:B------:R-:W-:Y:S01]  /*a4e0*/  LEA.HI.X.SX32 R3, R14, R185, 0x1, P3 ;  /* 0x000000b90e037211 */ /* 0x000fe200018f0eff */
[----:B------:R0:W-:Y:S01]  /*a4f0*/  STG.E.U16 desc[UR16][R8.64], R5 ;  /* 0x0000000508007986 */ /* 0x0001e2000c101510 */
[----:B--2---:R-:W-:Y:S01]  /*a500*/  PRMT R7, R15, 0x7632, R7 ;  /* 0x000076320f077816 */ /* 0x004fe20000000007 */
[----:B------:R-:W-:Y:S01]  /*a510*/  FMUL R22, R229, R22 ;  /* 0x00000016e5167220 */ /* 0x000fe20000400000 */
[----:B------:R-:W-:Y:S01]  /*a520*/  IADD3 R6, P2, PT, R96, R175, RZ ;  /* 0x000000af60067210 */ /* 0x000fe20007f5e0ff */
[----:B------:R1:W-:Y:S01]  /*a530*/  STG.E.U16 desc[UR16][R10.64], R15 ;  /* 0x0000000f0a007986 */ /* 0x0003e2000c101510 */
[----:B------:R-:W-:Y:S01]  /*a540*/  F2FP.BF16.F32.PACK_AB R21, R21, R20 ;  /* 0x000000141515723e */ /* 0x000fe200000010ff */
[C---:B------:R-:W-:Y:S01]  /*a550*/  IMAD R20, R0.reuse, 0x22, RZ ;  /* 0x0000002200147824 */ /* 0x040fe200078e02ff */
[----:B------:R-:W-:Y:S01]  /*a560*/  F2FP.BF16.F32.PACK_AB R18, R19, R18 ;  /* 0x000000121312723e */ /* 0x000fe200000010ff */
[----:B------:R2:W-:Y:S01]  /*a570*/  STG.E.U16 desc[UR16][R2.64], R7 ;  /* 0x0000000702007986 */ /* 0x0005e2000c101510 */
[----:B------:R-:W-:Y:S01]  /*a580*/  SHF.L.U32 R14, R0, 0x4, RZ ;  /* 0x00000004000e7819 */ /* 0x000fe200000006ff */
[C---:B------:R-:W-:Y:S01]  /*a590*/  FMUL R23, R229.reuse, R23 ;  /* 0x00000017e5177220 */ /* 0x040fe20000400000 */
[C---:B------:R-:W-:Y:S01]  /*a5a0*/  FMUL R24, R229.reuse, R24 ;  /* 0x00000018e5187220 */ /* 0x040fe20000400000 */
[----:B0-----:R-:W-:Y:S01]  /*a5b0*/  LEA.HI.X.SX32 R5, R56, R185, 0x1, P1 ;  /* 0x000000b938057211 */ /* 0x001fe200008f0eff */
[----:B------:R-:W-:Y:S01]  /*a5c0*/  IMAD R56, R0, 0x1e, RZ ;  /* 0x0000001e00387824 */ /* 0x000fe200078e02ff */
[----:B------:R-:W-:Y:S01]  /*a5d0*/  IADD3 R8, P3, PT, R98, R175, RZ ;  /* 0x000000af62087210 */ /* 0x000fe20007f7e0ff */
[C---:B------:R-:W-:Y:S01]  /*a5e0*/  FMUL R25, R229.reuse, R25 ;  /* 0x00000019e5197220 */ /* 0x040fe20000400000 */
[----:B-1----:R-:W-:Y:S01]  /*a5f0*/  PRMT R11, R16, 0x7632, R11 ;  /* 0x00007632100b7816 */ /* 0x002fe2000000000b */
[C---:B------:R-:W-:Y:S01]  /*a600*/  FMUL R204, R229.reuse, R106 ;  /* 0x0000006ae5cc7220 */ /* 0x040fe20000400000 */
[-C--:B------:R-:W-:Y:S01]  /*a610*/  LEA.HI.X.SX32 R9, R88, R185.reuse, 0x1, P3 ;  /* 0x000000b958097211 */ /* 0x080fe200018f0eff */
[----:B------:R-:W-:Y:S01]  /*a620*/  IMAD R102, R0, 0x26, RZ ;  /* 0x0000002600667824 */ /* 0x000fe200078e02ff */
[----:B--2---:R-:W-:Y:S01]  /*a630*/  PRMT R3, R16, 0x7610, R3 ;  /* 0x0000761010037816 */ /* 0x004fe20000000003 */
[----:B------:R-:W-:Y:S01]  /*a640*/  IMAD R106, R0, 0x28, RZ ;  /* 0x00000028006a7824 */ /* 0x000fe200078e02ff */
[----:B------:R-:W-:Y:S01]  /*a650*/  LEA.HI.X.SX32 R7, R12, R185, 0x1, P2 ;  /* 0x000000b90c077211 */ /* 0x000fe200010f0eff */
[C---:B------:R-:W-:Y:S01]  /*a660*/  FMUL R208, R229.reuse, R110 ;  /* 0x0000006ee5d07220 */ /* 0x040fe20000400000 */
[----:B------:R-:W-:Y:S01]  /*a670*/  LEA R12, R0, -R0, 0x4 ;  /* 0x80000000000c7211 */ /* 0x000fe200078e20ff */
[----:B------:R0:W-:Y:S01]  /*a680*/  STG.E.U16 desc[UR16][R4.64], R3 ;  /* 0x0000000304007986 */ /* 0x0001e2000c101510 */
[-C--:B------:R-:W-:Y:S01]  /*a690*/  IADD3 R2, P1, PT, R56, R175.reuse, RZ ;  /* 0x000000af38027210 */ /* 0x080fe20007f3e0ff */
[----:B------:R-:W-:Y:S01]  /*a6a0*/  FMUL R212, R229, R114 ;  /* 0x00000072e5d47220 */ /* 0x000fe20000400000 */
[C---:B------:R-:W-:Y:S01]  /*a6b0*/  LEA R10, P2, R0.reuse, R175, 0x5 ;  /* 0x000000af000a7211 */ /* 0x040fe200078428ff */
[----:B------:R1:W-:Y:S01]  /*a6c0*/  STG.E.U16 desc[UR16][R6.64], R11 ;  /* 0x0000000b06007986 */ /* 0x0003e2000c101510 */
[C---:B------:R-:W-:Y:S01]  /*a6d0*/  LEA R16, R0.reuse, R0, 0x4 ;  /* 0x0000000000107211 */ /* 0x040fe200078e20ff */
[C---:B------:R-:W-:Y:S01]  /*a6e0*/  IMAD R110, R0.reuse, 0x2c, RZ ;  /* 0x0000002c006e7824 */ /* 0x040fe200078e02ff */
[----:B------:R-:W-:Y:S01]  /*a6f0*/  F2FP.BF16.F32.PACK_AB R22, R23, R22 ;  /* 0x000000161716723e */ /* 0x000fe200000010ff */
[----:B------:R2:W-:Y:S01]  /*a700*/  STG.E.U16 desc[UR16][R8.64], R18 ;  /* 0x0000001208007986 */ /* 0x0005e2000c101510 */
[----:B------:R-:W-:Y:S01]  /*a710*/  F2FP.BF16.F32.PACK_AB R25, R25, R24 ;  /* 0x000000181919723e */ /* 0x000fe200000010ff */
[----:B------:R-:W-:-:S02]  /*a720*/  IMAD R24, R0, 0x2a, RZ ;  /* 0x0000002a00187824 */ /* 0x000fc400078e02ff */
[C---:B------:R-:W-:Y:S01]  /*a730*/  FMUL R26, R229.reuse, R26 ;  /* 0x0000001ae51a7220 */ /* 0x040fe20000400000 */
[----:B0-----:R-:W-:Y:S01]  /*a740*/  IADD3 R4, P3, PT, R20, R175, RZ ;  /* 0x000000af14047210 */ /* 0x001fe20007f7e0ff */
[C---:B------:R-:W-:Y:S01]  /*a750*/  FMUL R27, R229.reuse, R27 ;  /* 0x0000001be51b7220 */ /* 0x040fe20000400000 */
[-C--:B------:R-:W-:Y:S01]  /*a760*/  LEA.HI.X.SX32 R3, R12, R185.reuse, 0x1, P1 ;  /* 0x000000b90c037211 */ /* 0x080fe200008f0eff */
[----:B------:R-:W-:Y:S01]  /*a770*/  IMAD R12, R0, 0x13, RZ ;  /* 0x00000013000c7824 */ /* 0x000fe200078e02ff */
[----:B-1----:R-:W-:Y:S01]  /*a780*/  PRMT R7, R18, 0x7632, R7 ;  /* 0x0000763212077816 */ /* 0x002fe20000000007 */
[----:B------:R-:W-:Y:S01]  /*a790*/  IMAD R114, R0, 0x2e, RZ ;  /* 0x0000002e00727824 */ /* 0x000fe200078e02ff */
[-C--:B------:R-:W-:Y:S01]  /*a7a0*/  LEA.HI.X.SX32 R11, R14, R185.reuse, 0x1, P2 ;  /* 0x000000b90e0b7211 */ /* 0x080fe200010f0eff */
[----:B------:R-:W-:Y:S01]  /*a7b0*/  FMUL R216, R229, R118 ;  /* 0x00000076e5d87220 */ /* 0x000fe20000400000 */
[----:B------:R-:W-:Y:S01]  /*a7c0*/  LEA.HI.X.SX32 R5, R16, R185, 0x1, P3 ;  /* 0x000000b910057211 */ /* 0x000fe200018f0eff */
[----:B------:R0:W-:Y:S01]  /*a7d0*/  STG.E.U16 desc[UR16][R2.64], R7 ;  /* 0x0000000702007986 */ /* 0x0001e2000c101510 */
[----:B--2---:R-:W-:Y:S01]  /*a7e0*/  PRMT R9, R21, 0x7632, R9 ;  /* 0x0000763215097816 */ /* 0x004fe20000000009 */
[----:B------:R-:W-:Y:S01]  /*a7f0*/  IMAD R14, R0, 0x17, RZ ;  /* 0x00000017000e7824 */ /* 0x000fe200078e02ff */
[-C--:B------:R-:W-:Y:S01]  /*a800*/  IADD3 R6, P1, PT, R100, R175.reuse, RZ ;  /* 0x000000af64067210 */ /* 0x080fe20007f3e0ff */
[----:B------:R-:W-:Y:S01]  /*a810*/  STG.E.U16 desc[UR16][R10.64], R21 ;  /* 0x000000150a007986 */ /* 0x000fe2000c101510 */
[----:B------:R-:W-:Y:S01]  /*a820*/  IADD3 R8, P2, PT, R102, R175, RZ ;  /* 0x000000af66087210 */ /* 0x000fe20007f5e0ff */
[C---:B------:R-:W-:Y:S01]  /*a830*/  IMAD R118, R0.reuse, 0x30, RZ ;  /* 0x0000003000767824 */ /* 0x040fe200078e02ff */
[----:B------:R-:W-:Y:S01]  /*a840*/  F2FP.BF16.F32.PACK_AB R26, R27, R26 ;  /* 0x0000001a1b1a723e */ /* 0x000fe200000010ff */
[----:B------:R1:W-:Y:S01]  /*a850*/  STG.E.U16 desc[UR16][R4.64], R9 ;  /* 0x0000000904007986 */ /* 0x0003e2000c101510 */
[C---:B------:R-:W-:Y:S01]  /*a860*/  FMUL R28, R229.reuse, R28 ;  /* 0x0000001ce51c7220 */ /* 0x040fe20000400000 */
[C---:B------:R-:W-:Y:S01]  /*a870*/  FMUL R29, R229.reuse, R29 ;  /* 0x0000001de51d7220 */ /* 0x040fe20000400000 */
[----:B------:R-:W-:Y:S01]  /*a880*/  IMAD R18, R0, 0x34, RZ ;  /* 0x0000003400127824 */ /* 0x000fe200078e02ff */
[----:B0-----:R-:W-:Y:S01]  /*a890*/  IADD3 R2, P3, PT, R106, R175, RZ ;  /* 0x000000af6a027210 */ /* 0x001fe20007f7e0ff */
[C---:B------:R-:W-:Y:S01]  /*a8a0*/  FMUL R30, R229.reuse, R30 ;  /* 0x0000001ee51e7220 */ /* 0x040fe20000400000 */
[----:B------:R-:W-:Y:S01]  /*a8b0*/  LEA.HI.X.SX32 R7, R34, R185, 0x1, P1 ;  /* 0x000000b922077211 */ /* 0x000fe200008f0eff */
[C---:B------:R-:W-:Y:S01]  /*a8c0*/  FMUL R31, R229.reuse, R31 ;  /* 0x0000001fe51f7220 */ /* 0x040fe20000400000 */
[-C--:B------:R-:W-:Y:S01]  /*a8d0*/  LEA.HI.X.SX32 R3, R90, R185.reuse, 0x1, P3 ;  /* 0x000000b95a037211 */ /* 0x080fe200018f0eff */
[----:B------:R-:W-:Y:S01]  /*a8e0*/  FMUL R32, R229, R32 ;  /* 0x00000020e5207220 */ /* 0x000fe20000400000 */
[----:B------:R-:W-:Y:S01]  /*a8f0*/  F2FP.BF16.F32.PACK_AB R28, R29, R28 ;  /* 0x0000001c1d1c723e */ /* 0x000fe200000010ff */
[----:B------:R0:W-:Y:S01]  /*a900*/  STG.E.U16 desc[UR16][R6.64], R22 ;  /* 0x0000001606007986 */ /* 0x0001e2000c101510 */
[----:B-1----:R-:W-:Y:S01]  /*a910*/  LEA.HI.X.SX32 R9, R12, R185, 0x1, P2 ;  /* 0x000000b90c097211 */ /* 0x002fe200010f0eff */
[----:B------:R-:W-:Y:S01]  /*a920*/  IMAD R12, R0, 0x15, RZ ;  /* 0x00000015000c7824 */ /* 0x000fe200078e02ff */
[----:B------:R-:W-:Y:S01]  /*a930*/  PRMT R5, R22, 0x7632, R5 ;  /* 0x0000763216057816 */ /* 0x000fe20000000005 */
[----:B------:R-:W-:Y:S01]  /*a940*/  FMUL R33, R229, R33 ;  /* 0x00000021e5217220 */ /* 0x000fe20000400000 */
[-C--:B------:R-:W-:Y:S01]  /*a950*/  IADD3 R4, P1, PT, R24, R175.reuse, RZ ;  /* 0x000000af18047210 */ /* 0x080fe20007f3e0ff */
[----:B------:R-:W-:Y:S01]  /*a960*/  IMAD R16, R0, 0x1d, RZ ;  /* 0x0000001d00107824 */ /* 0x000fe200078e02ff */
[----:B------:R-:W-:Y:S01]  /*a970*/  IADD3 R10, P2, PT, R110, R175, RZ ;  /* 0x000000af6e0a7210 */ /* 0x000fe20007f5e0ff */
[----:B------:R1:W-:Y:S01]  /*a980*/  STG.E.U16 desc[UR16][R8.64], R5 ;  /* 0x0000000508007986 */ /* 0x0003e2000c101510 */
[----:B------:R-:W-:Y:S01]  /*a990*/  F2FP.BF16.F32.PACK_AB R31, R31, R30 ;  /* 0x0000001e1f1f723e */ /* 0x000fe200000010ff */
[----:B------:R-:W-:Y:S01]  /*a9a0*/  IMAD R30, R0, 0x3a, RZ ;  /* 0x0000003a001e7824 */ /* 0x000fe200078e02ff */
[----:B------:R-:W-:Y:S01]  /*a9b0*/  LEA.HI.X.SX32 R11, R92, R185, 0x1, P2 ;  /* 0x000000b95c0b7211 */ /* 0x000fe200010f0eff */
[----:B------:R2:W-:Y:S01]  /*a9c0*/  STG.E.U16 desc[UR16][R2.64], R25 ;  /* 0x0000001902007986 */ /* 0x0005e2000c101510 */
[----:B0-----:R-:W-:Y:S01]  /*a9d0*/  IADD3 R6, P3, PT, R114, R175, RZ ;  /* 0x000000af72067210 */ /* 0x001fe20007f7e0ff */
[C---:B------:R-:W-:Y:S01]  /*a9e0*/  IMAD R22, R0.reuse, 0x36, RZ ;  /* 0x0000003600167824 */ /* 0x040fe200078e02ff */
[----:B------:R-:W-:Y:S01]  /*a9f0*/  F2FP.BF16.F32.PACK_AB R32, R33, R32 ;  /* 0x000000202120723e */ /* 0x000fe200000010ff */
[----:B------:R-:W-:Y:S01]  /*aa00*/  IMAD R34, R0, 0x3c, RZ ;  /* 0x0000003c00227824 */ /* 0x000fe200078e02ff */
[-C--:B------:R-:W-:Y:S01]  /*aa10*/  LEA.HI.X.SX32 R7, R14, R185.reuse, 0x1, P3 ;  /* 0x000000b90e077211 */ /* 0x080fe200018f0eff */
[----:B------:R-:W-:Y:S01]  /*aa20*/  IMAD R14, R0, 0x19, RZ ;  /* 0x00000019000e7824 */ /* 0x000fe200078e02ff */
[----:B------:R-:W-:Y:S01]  /*aa30*/  PRMT R13, R32, 0x7632, R13 ;  /* 0x00007632200d7816 */ /* 0x000fe2000000000d */
[C---:B------:R-:W-:Y:S01]  /*aa40*/  FMUL R36, R229.reuse, R36 ;  /* 0x00000024e5247220 */ /* 0x040fe20000400000 */
[----:B-1----:R-:W-:Y:S01]  /*aa50*/  LEA.HI.X.SX32 R5, R12, R185, 0x1, P1 ;  /* 0x000000b90c057211 */ /* 0x002fe200008f0eff */
[----:B------:R-:W-:Y:S01]  /*aa60*/  IMAD R12, R0, 0x32, RZ ;  /* 0x00000032000c7824 */ /* 0x000fe200078e02ff */
[----:B------:R-:W-:Y:S01]  /*aa70*/  PRMT R9, R26, 0x7632, R9 ;  /* 0x000076321a097816 */ /* 0x000fe20000000009 */
[----:B------:R-:W-:Y:S01]  /*aa80*/  FMUL R37, R229, R37 ;  /* 0x00000025e5257220 */ /* 0x000fe20000400000 */
[----:B--2---:R-:W-:Y:S01]  /*aa90*/  PRMT R3, R25, 0x7632, R3 ;  /* 0x0000763219037816 */ /* 0x004fe20000000003 */
[----:B------:R-:W-:Y:S01]  /*aaa0*/  IMAD R90, R0, 0x44, RZ ;  /* 0x00000044005a7824 */ /* 0x000fe200078e02ff */
[-C--:B------:R-:W-:Y:S01]  /*aab0*/  IADD3 R2, P1, PT, R118, R175.reuse, RZ ;  /* 0x000000af76027210 */ /* 0x080fe20007f3e0ff */
[----:B------:R-:W-:Y:S01]  /*aac0*/  FMUL R38, R229, R38 ;  /* 0x00000026e5267220 */ /* 0x000fe20000400000 */
[----:B------:R-:W-:Y:S01]  /*aad0*/  IADD3 R8, P2, PT, R12, R175, RZ ;  /* 0x000000af0c087210 */ /* 0x000fe20007f5e0ff */
[----:B------:R0:W-:Y:S01]  /*aae0*/  STG.E.U16 desc[UR16][R4.64], R3 ;  /* 0x0000000304007986 */ /* 0x0001e2000c101510 */
[----:B------:R-:W-:Y:S01]  /*aaf0*/  F2FP.BF16.F32.PACK_AB R136, R137, R136 ;  /* 0x000000888988723e */ /* 0x000fe200000010ff */
[----:B------:R-:W-:Y:S01]  /*ab00*/  FMUL R39, R229, R39 ;  /* 0x00000027e5277220 */ /* 0x000fe20000400000 */
[----:B------:R-:W-:Y:S01]  /*ab10*/  F2FP.BF16.F32.PACK_AB R36, R37, R36 ;  /* 0x000000242524723e */ /* 0x000fe200000010ff */
[----:B------:R1:W-:Y:S01]  /*ab20*/  STG.E.U16 desc[UR16][R10.64], R26 ;  /* 0x0000001a0a007986 */ /* 0x0003e2000c101510 */
[----:B------:R-:W-:-:S02]  /*ab30*/  IMAD R88, R0, 0x48, RZ ;  /* 0x0000004800587824 */ /* 0x000fc400078e02ff */
[----:B------:R-:W-:Y:S01]  /*ab40*/  FMUL R40, R229, R40 ;  /* 0x00000028e5287220 */ /* 0x000fe20000400000 */
[----:B------:R-:W-:Y:S01]  /*ab50*/  F2FP.BF16.F32.PACK_AB R38, R39, R38 ;  /* 0x000000262726723e */ /* 0x000fe200000010ff */
[----:B------:R2:W-:Y:S01]  /*ab60*/  STG.E.U16 desc[UR16][R6.64], R9 ;  /* 0x0000000906007986 */ /* 0x0005e2000c101510 */
[C---:B------:R-:W-:Y:S01]  /*ab70*/  FMUL R41, R229.reuse, R41 ;  /* 0x00000029e5297220 */ /* 0x040fe20000400000 */
[----:B------:R-:W-:Y:S02]  /*ab80*/  IMAD R92, R0, 0x4a, RZ ;  /* 0x0000004a005c7824 */ /* 0x000fe400078e02ff */
[C---:B------:R-:W-:Y:S01]  /*ab90*/  FMUL R42, R229.reuse, R42 ;  /* 0x0000002ae52a7220 */ /* 0x040fe20000400000 */
[----:B0-----:R-:W-:Y:S01]  /*aba0*/  IADD3 R4, P3, PT, R18, R175, RZ ;  /* 0x000000af12047210 */ /* 0x001fe20007f7e0ff */
[----:B------:R-:W-:Y:S01]  /*abb0*/  FMUL R43, R229, R43 ;  /* 0x0000002be52b7220 */ /* 0x000fe20000400000 */
[-C--:B------:R-:W-:Y:S01]  /*abc0*/  LEA.HI.X.SX32 R3, R94, R185.reuse, 0x1, P1 ;  /* 0x000000b95e037211 */ /* 0x080fe200008f0eff */
[----:B------:R-:W-:Y:S01]  /*abd0*/  IMAD R94, R0, 0x42, RZ ;  /* 0x00000042005e7824 */ /* 0x000fe200078e02ff */
[-C--:B------:R-:W-:Y:S01]  /*abe0*/  LEA.HI.X.SX32 R5, R96, R185.reuse, 0x1, P3 ;  /* 0x000000b960057211 */ /* 0x080fe200018f0eff */
[----:B-1----:R-:W-:Y:S01]  /*abf0*/  IMAD R26, R0, 0x38, RZ ;  /* 0x00000038001a7824 */ /* 0x002fe200078e02ff */
[----:B------:R-:W-:Y:S01]  /*ac00*/  F2FP.BF16.F32.PACK_AB R40, R41, R40 ;  /* 0x000000282928723e */ /* 0x000fe200000010ff */
[----:B------:R0:W-:Y:S01]  /*ac10*/  STG.E.U16 desc[UR16][R2.64], R28 ;  /* 0x0000001c02007986 */ /* 0x0001e2000c101510 */
[----:B--2---:R-:W-:Y:S01]  /*ac20*/  LEA.HI.X.SX32 R9, R14, R185, 0x1, P2 ;  /* 0x000000b90e097211 */ /* 0x004fe200010f0eff */
[----:B------:R-:W-:Y:S01]  /*ac30*/  IMAD R14, R0, 0x1b, RZ ;  /* 0x0000001b000e7824 */ /* 0x000fe200078e02ff */
[----:B------:R-:W-:Y:S01]  /*ac40*/  PRMT R7, R28, 0x7632, R7 ;  /* 0x000076321c077816 */ /* 0x000fe20000000007 */
[----:B------:R-:W-:Y:S01]  /*ac50*/  IMAD R96, R0, 0x4c, RZ ;  /* 0x0000004c00607824 */ /* 0x000fe200078e02ff */
[-C--:B------:R-:W-:Y:S01]  /*ac60*/  IADD3 R6, P1, PT, R22, R175.reuse, RZ ;  /* 0x000000af16067210 */ /* 0x080fe20007f3e0ff */
[C---:B------:R-:W-:Y:S01]  /*ac70*/  FMUL R202, R229.reuse, R104 ;  /* 0x00000068e5ca7220 */ /* 0x040fe20000400000 */
[----:B------:R-:W-:Y:S01]  /*ac80*/  IADD3 R10, P2, PT, R26, R175, RZ ;  /* 0x000000af1a0a7210 */ /* 0x000fe20007f5e0ff */
[----:B------:R1:W-:Y:S01]  /*ac90*/  STG.E.U16 desc[UR16][R8.64], R7 ;  /* 0x0000000708007986 */ /* 0x0003e2000c101510 */
[C---:B------:R-:W-:Y:S01]  /*aca0*/  FMUL R206, R229.reuse, R108 ;  /* 0x0000006ce5ce7220 */ /* 0x040fe20000400000 */
[----:B------:R-:W-:Y:S01]  /*acb0*/  IMAD R104, R0, 0x50, RZ ;  /* 0x0000005000687824 */ /* 0x000fe200078e02ff */
[----:B------:R-:W-:Y:S01]  /*acc0*/  LEA.HI.X.SX32 R11, R98, R185, 0x1, P2 ;  /* 0x000000b9620b7211 */ /* 0x000fe200010f0eff */
[----:B------:R2:W-:Y:S01]  /*acd0*/  STG.E.U16 desc[UR16][R4.64], R31 ;  /* 0x0000001f04007986 */ /* 0x0005e2000c101510 */
[----:B0-----:R-:W-:Y:S01]  /*ace0*/  IADD3 R2, P3, PT, R30, R175, RZ ;  /* 0x000000af1e027210 */ /* 0x001fe20007f7e0ff */
[C---:B------:R-:W-:Y:S01]  /*acf0*/  FMUL R44, R229.reuse, R44 ;  /* 0x0000002ce52c7220 */ /* 0x040fe20000400000 */
[----:B------:R-:W-:Y:S01]  /*ad00*/  FMUL R45, R229, R45 ;  /* 0x0000002de52d7220 */ /* 0x000fe20000400000 */
[----:B------:R-:W-:Y:S01]  /*ad10*/  F2FP.BF16.F32.PACK_AB R42, R43, R42 ;  /* 0x0000002a2b2a723e */ /* 0x000fe200000010ff */
[----:B------:R-:W-:Y:S01]  /*ad20*/  IMAD R108, R0, 0x52, RZ ;  /* 0x00000052006c7824 */ /* 0x000fe200078e02ff */
[-C--:B------:R-:W-:Y:S01]  /*ad30*/  LEA.HI.X.SX32 R3, R16, R185.reuse, 0x1, P3 ;  /* 0x000000b910037211 */ /* 0x080fe200018f0eff */
[C---:B------:R-:W-:Y:S01]  /*ad40*/  FMUL R210, R229.reuse, R112 ;  /* 0x00000070e5d27220 */ /* 0x040fe20000400000 */
[----:B-1----:R-:W-:Y:S01]  /*ad50*/  LEA.HI.X.SX32 R7, R14, R185, 0x1, P1 ;  /* 0x000000b90e077211 */ /* 0x002fe200008f0eff */
[----:B------:R-:W-:Y:S01]  /*ad60*/  FMUL R214, R229, R116 ;  /* 0x00000074e5d67220 */ /* 0x000fe20000400000 */
[----:B------:R-:W-:Y:S01]  /*ad70*/  PRMT R9, R31, 0x7632, R9 ;  /* 0x000076321f097816 */ /* 0x000fe20000000009 */
[----:B------:R-:W-:Y:S01]  /*ad80*/  IMAD R112, R0, 0x54, RZ ;  /* 0x0000005400707824 */ /* 0x000fe200078e02ff */
[-C--:B------:R-:W-:Y:S01]  /*ad90*/  IADD3 R8, P1, PT, R34, R175.reuse, RZ ;  /* 0x000000af22087210 */ /* 0x080fe20007f3e0ff */
[C---:B--2---:R-:W-:Y:S01]  /*ada0*/  IMAD R5, R0.reuse, 0x3e, RZ ;  /* 0x0000003e00057824 */ /* 0x044fe200078e02ff */
[C---:B------:R-:W-:Y:S01]  /*adb0*/  LEA R4, R0.reuse, -R0, 0x5 ;  /* 0x8000000000047211 */ /* 0x040fe200078e28ff */
[----:B------:R0:W-:Y:S01]  /*adc0*/  STG.E.U16 desc[UR16][R6.64], R9 ;  /* 0x0000000906007986 */ /* 0x0001e2000c101510 */
[----:B------:R-:W-:Y:S01]  /*add0*/  SHF.L.U32 R16, R0, 0x5, RZ ;  /* 0x0000000500107819 */ /* 0x000fe200000006ff */
[----:B------:R-:W-:Y:S01]  /*ade0*/  FMUL R46, R229, R46 ;  /* 0x0000002ee52e7220 */ /* 0x000fe20000400000 */
[----:B------:R-:W-:Y:S01]  /*adf0*/  IADD3 R14, P2, PT, R5, R175, RZ ;  /* 0x000000af050e7210 */ /* 0x000fe20007f5e0ff */
[----:B------:R1:W-:Y:S01]  /*ae00*/  STG.E.U16 desc[UR16][R10.64], R32 ;  /* 0x000000200a007986 */ /* 0x0003e2000c101510 */
[----:B------:R-:W-:Y:S01]  /*ae10*/  F2FP.BF16.F32.PACK_AB R44, R45, R44 ;  /* 0x0000002c2d2c723e */ /* 0x000fe200000010ff */
[C---:B------:R-:W-:Y:S01]  /*ae20*/  FMUL R47, R229.reuse, R47 ;  /* 0x0000002fe52f7220 */ /* 0x040fe20000400000 */
[----:B------:R-:W-:Y:S01]  /*ae30*/  LEA.HI.X.SX32 R15, R4, R185, 0x1, P2 ;  /* 0x000000b9040f7211 */ /* 0x000fe200010f0eff */
[----:B------:R2:W-:Y:S01]  /*ae40*/  STG.E.U16 desc[UR16][R2.64], R13 ;  /* 0x0000000d02007986 */ /* 0x0005e2000c101510 */
[C---:B------:R-:W-:Y:S01]  /*ae50*/  LEA R4, R0.reuse, R0, 0x5 ;  /* 0x0000000000047211 */ /* 0x040fe200078e28ff */
[C---:B------:R-:W-:Y:S01]  /*ae60*/  FMUL R218, R229.reuse, R120 ;  /* 0x00000078e5da7220 */ /* 0x040fe20000400000 */
[C---:B------:R-:W-:Y:S01]  /*ae70*/  IMAD R116, R0.reuse, 0x56, RZ ;  /* 0x0000005600747824 */ /* 0x040fe200078e02ff */
[C---:B0-----:R-:W-:Y:S01]  /*ae80*/  LEA R6, P3, R0.reuse, R175, 0x6 ;  /* 0x000000af00067211 */ /* 0x041fe200078630ff */
[----:B------:R-:W-:Y:S01]  /*ae90*/  IMAD R120, R0, 0x58, RZ ;  /* 0x0000005800787824 */ /* 0x000fe200078e02ff */
[-C--:B------:R-:W-:Y:S01]  /*aea0*/  LEA.HI.X.SX32 R9, R56, R185.reuse, 0x1, P1 ;  /* 0x000000b938097211 */ /* 0x080fe200008f0eff */
[----:B------:R-:W-:Y:S01]  /*aeb0*/  IMAD R56, R0, 0x46, RZ ;  /* 0x0000004600387824 */ /* 0x000fe200078e02ff */
[----:B------:R-:W-:Y:S01]  /*aec0*/  LEA.HI.X.SX32 R7, R16, R185, 0x1, P3 ;  /* 0x000000b910077211 */ /* 0x000fe200018f0eff */
[----:B------:R-:W-:Y:S01]  /*aed0*/  IMAD R16, R0, 0x23, RZ ;  /* 0x0000002300107824 */ /* 0x000fe200078e02ff */
[-C--:B-1----:R-:W-:Y:S01]  /*aee0*/  IADD3 R10, P2, PT, R90, R175.reuse, RZ ;  /* 0x000000af5a0a7210 */ /* 0x082fe20007f5e0ff */
[----:B------:R0:W-:Y:S01]  /*aef0*/  STG.E.U16 desc[UR16][R8.64], R136 ;  /* 0x0000008808007986 */ /* 0x0001e2000c101510 */
[----:B--2---:R-:W-:Y:S01]  /*af00*/  PRMT R3, R136, 0x7632, R3 ;  /* 0x0000763288037816 */ /* 0x004fe20000000003 */
[C---:B------:R-:W-:Y:S01]  /*af10*/  FMUL R48, R229.reuse, R48 ;  /* 0x00000030e5307220 */ /* 0x040fe20000400000 */
[----:B------:R-:W-:Y:S01]  /*af20*/  IADD3 R2, P1, PT, R94, R175, RZ ;  /* 0x000000af5e027210 */ /* 0x000fe20007f3e0ff */
[C---:B------:R-:W-:Y:S01]  /*af30*/  FMUL R49, R229.reuse, R49 ;  /* 0x00000031e5317220 */ /* 0x040fe20000400000 */
[----:B------:R-:W-:Y:S01]  /*af40*/  LEA.HI.X.SX32 R11, R20, R185, 0x1, P2 ;  /* 0x000000b9140b7211 */ /* 0x000fe200010f0eff */
[----:B------:R1:W-:Y:S01]  /*af50*/  STG.E.U16 desc[UR16][R14.64], R3 ;  /* 0x000000030e007986 */ /* 0x0003e2000c101510 */
[----:B------:R-:W-:Y:S01]  /*af60*/  PRMT R13, R38, 0x7632, R13 ;  /* 0x00007632260d7816 */ /* 0x000fe2000000000d */
[----:B------:R-:W-:Y:S01]  /*af70*/  FMUL R222, R229, R124 ;  /* 0x0000007ce5de7220 */ /* 0x000fe20000400000 */
[----:B------:R-:W-:Y:S01]  /*af80*/  F2FP.BF16.F32.PACK_AB R46, R47, R46 ;  /* 0x0000002e2f2e723e */ /* 0x000fe200000010ff */
[----:B------:R2:W-:Y:S01]  /*af90*/  STG.E.U16 desc[UR16][R6.64], R36 ;  /* 0x0000002406007986 */ /* 0x0005e2000c101510 */
[----:B------:R-:W-:Y:S01]  /*afa0*/  FMUL R226, R229, R128 ;  /* 0x00000080e5e27220 */ /* 0x000fe20000400000 */
[----:B0-----:R-:W-:Y:S01]  /*afb0*/  IADD3 R8, P3, PT, R56, R175, RZ ;  /* 0x000000af38087210 */ /* 0x001fe20007f7e0ff */
[----:B------:R-:W-:-:S02]  /*afc0*/  IMAD R124, R0, 0x5a, RZ ;  /* 0x0000005a007c7824 */ /* 0x000fc400078e02ff */
[C---:B------:R-:W-:Y:S01]  /*afd0*/  FMUL R50, R229.reuse, R50 ;  /* 0x00000032e5327220 */ /* 0x040fe20000400000 */
[----:B------:R-:W-:Y:S01]  /*afe0*/  IMAD R128, R0, 0x5c, RZ ;  /* 0x0000005c00807824 */ /* 0x000fe200078e02ff */
[-C--:B------:R-:W-:Y:S01]  /*aff0*/  LEA.HI.X.SX32 R9, R16, R185.reuse, 0x1, P3 ;  /* 0x000000b910097211 */ /* 0x080fe200018f0eff */
[----:B------:R-:W-:Y:S01]  /*b000*/  IMAD R16, R0, 0x29, RZ ;  /* 0x0000002900107824 */ /* 0x000fe200078e02ff */
[----:B-1----:R-:W-:Y:S01]  /*b010*/  LEA.HI.X.SX32 R3, R4, R185, 0x1, P1 ;  /* 0x000000b904037211 */ /* 0x002fe200008f0eff */
[----:B------:R-:W-:Y:S01]  /*b020*/  IMAD R4, R0, 0x25, RZ ;  /* 0x0000002500047824 */ /* 0x000fe200078e02ff */
[----:B------:R-:W-:Y:S01]  /*b030*/  IADD3 R14, P2, PT, R92, R175, RZ ;  /* 0x000000af5c0e7210 */ /* 0x000fe20007f5e0ff */
[----:B------:R-:W-:Y:S01]  /*b040*/  FMUL R51, R229, R51 ;  /* 0x00000033e5337220 */ /* 0x000fe20000400000 */
[----:B--2---:R-:W-:Y:S01]  /*b050*/  PRMT R7, R36, 0x7632, R7 ;  /* 0x0000763224077816 */ /* 0x004fe20000000007 */
[----:B------:R-:W-:Y:S01]  /*b060*/  IMAD R132, R0, 0x5e, RZ ;  /* 0x0000005e00847824 */ /* 0x000fe200078e02ff */
[----:B------:R-:W-:Y:S01]  /*b070*/  IADD3 R6, P1, PT, R88, R175, RZ ;  /* 0x000000af58067210 */ /* 0x000fe20007f3e0ff */
[----:B------:R-:W-:Y:S01]  /*b080*/  IMAD R136, R0, 0x60, RZ ;  /* 0x0000006000887824 */ /* 0x000fe200078e02ff */
[----:B------:R-:W-:Y:S01]  /*b090*/  LEA.HI.X.SX32 R15, R4, R185, 0x1, P2 ;  /* 0x000000b9040f7211 */ /* 0x000fe200010f0eff */
[----:B------:R0:W-:Y:S01]  /*b0a0*/  STG.E.U16 desc[UR16][R2.64], R7 ;  /* 0x0000000702007986 */ /* 0x0001e2000c101510 */
[C---:B------:R-:W-:Y:S01]  /*b0b0*/  IMAD R4, R0.reuse, 0x27, RZ ;  /* 0x0000002700047824 */ /* 0x040fe200078e02ff */
[----:B------:R-:W-:Y:S01]  /*b0c0*/  F2FP.BF16.F32.PACK_AB R48, R49, R48 ;  /* 0x000000303130723e */ /* 0x000fe200000010ff */
[----:B------:R-:W-:Y:S01]  /*b0d0*/  FMUL R52, R229, R52 ;  /* 0x00000034e5347220 */ /* 0x000fe20000400000 */
[----:B------:R1:W-:Y:S01]  /*b0e0*/  STG.E.U16 desc[UR16][R10.64], R38 ;  /* 0x000000260a007986 */ /* 0x0003e2000c101510 */
[----:B------:R-:W-:Y:S01]  /*b0f0*/  F2FP.BF16.F32.PACK_AB R50, R51, R50 ;  /* 0x000000323332723e */ /* 0x000fe200000010ff */
[----:B------:R-:W-:Y:S01]  /*b100*/  FMUL R53, R229, R53 ;  /* 0x00000035e5357220 */ /* 0x000fe20000400000 */
[C---:B------:R-:W-:Y:S01]  /*b110*/  IMAD R144, R0.reuse, 0x64, RZ ;  /* 0x0000006400907824 */ /* 0x040fe200078e02ff */
[----:B------:R2:W-:Y:S01]  /*b120*/  STG.E.U16 desc[UR16][R8.64], R13 ;  /* 0x0000000d08007986 */ /* 0x0005e2000c101510 */
[----:B------:R-:W-:Y:S01]  /*b130*/  IMAD R148, R0, 0x66, RZ ;  /* 0x0000006600947824 */ /* 0x000fe200078e02ff */
[----:B------:R-:W-:Y:S01]  /*b140*/  F2FP.BF16.F32.PACK_AB R183, R54, R183 ;  /* 0x000000b736b7723e */ /* 0x000fe200000010ff */
[----:B------:R-:W-:Y:S01]  /*b150*/  IMAD R152, R0, 0x68, RZ ;  /* 0x0000006800987824 */ /* 0x000fe200078e02ff */
[----:B0-----:R-:W-:Y:S01]  /*b160*/  IADD3 R2, P3, PT, R96, R175, RZ ;  /* 0x000000af60027210 */ /* 0x001fe20007f7e0ff */
        /* <DEDUP_REMOVED lines=8> */
[----:B------:R-:W-:Y:S01]  /*b1f0*/  IMAD R164, R0, 0x6e, RZ ;  /* 0x0000006e00a47824 */ /* 0x000fe200078e02ff */
[----:B------:R-:W-:Y:S01]  /*b200*/  IADD3 R8, P1, PT, R100, R175, RZ ;  /* 0x000000af64087210 */ /* 0x000fe20007f3e0ff */
[----:B------:R-:W-:Y:S01]  /*b210*/  IMAD R20, R0, 0x35, RZ ;  /* 0x0000003500147824 */ /* 0x000fe200078e02ff */
[----:B------:R-:W-:Y:S01]  /*b220*/  LEA.HI.X.SX32 R11, R106, R185, 0x1, P2 ;  /* 0x000000b96a0b7211 */ /* 0x000fe200010f0eff */
[----:B------:R1:W-:Y:S01]  /*b230*/  STG.E.U16 desc[UR16][R14.64], R9 ;  /* 0x000000090e007986 */ /* 0x0003e2000c101510 */
[----:B------:R-:W-:Y:S01]  /*b240*/  PRMT R13, R44, 0x7632, R13 ;  /* 0x000076322c0d7816 */ /* 0x000fe2000000000d */
[C---:B------:R-:W-:Y:S01]  /*b250*/  IMAD R172, R0.reuse, 0x72, RZ ;  /* 0x0000007200ac7824 */ /* 0x040fe200078e02ff */
[----:B------:R-:W-:Y:S01]  /*b260*/  F2FP.BF16.F32.PACK_AB R52, R53, R52 ;  /* 0x000000343534723e */ /* 0x000fe200000010ff */
[----:B------:R2:W-:Y:S01]  /*b270*/  STG.E.U16 desc[UR16][R2.64], R42 ;  /* 0x0000002a02007986 */ /* 0x0005e2000c101510 */
[----:B------:R-:W-:Y:S01]  /*b280*/  IMAD R168, R0, 0x70, RZ ;  /* 0x0000007000a87824 */ /* 0x000fe200078e02ff */
[----:B0-----:R-:W-:Y:S01]  /*b290*/  IADD3 R6, P3, PT, R108, R175, RZ ;  /* 0x000000af6c067210 */ /* 0x001fe20007f7e0ff */
[C---:B------:R-:W-:Y:S01]  /*b2a0*/  IMAD R176, R0.reuse, 0x74, RZ ;  /* 0x0000007400b07824 */ /* 0x040fe200078e02ff */
[C---:B------:R-:W-:Y:S01]  /*b2b0*/  LEA R40, R0.reuse, -R0, 0x6 ;  /* 0x8000000000287211 */ /* 0x040fe200078e30ff */
[----:B------:R-:W-:Y:S01]  /*b2c0*/  IMAD R28, R0, 0x39, RZ ;  /* 0x00000039001c7824 */ /* 0x000fe200078e02ff */
[-C--:B------:R-:W-:Y:S01]  /*b2d0*/  LEA.HI.X.SX32 R7, R16, R185.reuse, 0x1, P3 ;  /* 0x000000b910077211 */ /* 0x080fe200018f0eff */
[----:B------:R-:W-:Y:S01]  /*b2e0*/  IMAD R16, R0, 0x2f, RZ ;  /* 0x0000002f00107824 */ /* 0x000fe200078e02ff */
[----:B-1----:R-:W-:Y:S01]  /*b2f0*/  LEA.HI.X.SX32 R9, R4, R185, 0x1, P1 ;  /* 0x000000b904097211 */ /* 0x002fe200008f0eff */
[----:B------:R-:W-:Y:S01]  /*b300*/  IMAD R4, R0, 0x2b, RZ ;  /* 0x0000002b00047824 */ /* 0x000fe200078e02ff */
[-C--:B------:R-:W-:Y:S01]  /*b310*/  IADD3 R14, P2, PT, R116, R175.reuse, RZ ;  /* 0x000000af740e7210 */ /* 0x080fe20007f5e0ff */
[----:B------:R-:W-:Y:S01]  /*b320*/  IMAD R184, R0, 0x78, RZ ;  /* 0x0000007800b87824 */ /* 0x000fe200078e02ff */
[----:B--2---:R-:W-:Y:S01]  /*b330*/  PRMT R3, R42, 0x7632, R3 ;  /* 0x000076322a037816 */ /* 0x004fe20000000003 */
[----:B------:R-:W-:Y:S01]  /*b340*/  IMAD R180, R0, 0x76, RZ ;  /* 0x0000007600b47824 */ /* 0x000fe200078e02ff */
[----:B------:R-:W-:Y:S01]  /*b350*/  IADD3 R2, P1, PT, R112, R175, RZ ;  /* 0x000000af70027210 */ /* 0x000fe20007f3e0ff */
[----:B------:R-:W-:Y:S01]  /*b360*/  IMAD R236, R0, 0x7a, RZ ;  /* 0x0000007a00ec7824 */ /* 0x000fe200078e02ff */
[----:B------:R-:W-:Y:S01]  /*b370*/  LEA.HI.X.SX32 R15, R4, R185, 0x1, P2 ;  /* 0x000000b9040f7211 */ /* 0x000fe200010f0eff */
[----:B------:R0:W-:Y:S01]  /*b380*/  STG.E.U16 desc[UR16][R8.64], R3 ;  /* 0x0000000308007986 */ /* 0x0001e2000c101510 */
[C---:B------:R-:W-:Y:S01]  /*b390*/  IMAD R4, R0.reuse, 0x2d, RZ ;  /* 0x0000002d00047824 */ /* 0x040fe200078e02ff */
[C---:B------:R-:W-:Y:S01]  /*b3a0*/  SHF.L.U32 R42, R0.reuse, 0x6, RZ ;  /* 0x00000006002a7819 */ /* 0x040fe200000006ff */
[C---:B------:R-:W-:Y:S01]  /*b3b0*/  IMAD R32, R0.reuse, 0x3b, RZ ;  /* 0x0000003b00207824 */ /* 0x040fe200078e02ff */
[----:B------:R1:W-:Y:S01]  /*b3c0*/  STG.E.U16 desc[UR16][R10.64], R44 ;  /* 0x0000002c0a007986 */ /* 0x0003e2000c101510 */
[----:B------:R-:W-:-:S02]  /*b3d0*/  IMAD R232, R0, 0x7e, RZ ;  /* 0x0000007e00e87824 */ /* 0x000fc400078e02ff */
[C---:B------:R-:W-:Y:S01]  /*b3e0*/  FMUL R138, R229.reuse, R57 ;  /* 0x00000039e58a7220 */ /* 0x040fe20000400000 */
[C---:B------:R-:W-:Y:S01]  /*b3f0*/  IMAD R36, R0.reuse, 0x3d, RZ ;  /* 0x0000003d00247824 */ /* 0x040fe200078e02ff */
[----:B------:R2:W-:Y:S01]  /*b400*/  STG.E.U16 desc[UR16][R6.64], R13 ;  /* 0x0000000d06007986 */ /* 0x0005e2000c101510 */
[C---:B------:R-:W-:Y:S02]  /*b410*/  IMAD R234, R0.reuse, 0x7c, RZ ;  /* 0x0000007c00ea7824 */ /* 0x040fe400078e02ff */
[C---:B------:R-:W-:Y:S01]  /*b420*/  FMUL R197, R229.reuse, R99 ;  /* 0x00000063e5c57220 */ /* 0x040fe20000400000 */
        /* <DEDUP_REMOVED lines=17> */
[----:B------:R-:W-:Y:S01]  /*b540*/  LEA R44, R0, R0, 0x6 ;  /* 0x00000000002c7211 */ /* 0x000fe200078e30ff */
        /* <DEDUP_REMOVED lines=18> */
[----:B------:R-:W-:Y:S01]  /*b670*/  PRMT R4, R52, 0x7632, R4 ;  /* 0x0000763234047816 */ /* 0x000fe20000000004 */
[----:B------:R-:W-:-:S02]  /*b680*/  IMAD R134, R0, 0x5f, RZ ;  /* 0x0000005f00867824 */ /* 0x000fc400078e02ff */
[C---:B------:R-:W-:Y:S01]  /*b690*/  FMUL R58, R229.reuse, R58 ;  /* 0x0000003ae53a7220 */ /* 0x040fe20000400000 */
[----:B------:R1:W-:Y:S01]  /*b6a0*/  STG.E.U16 desc[UR16][R10.64], R50 ;  /* 0x000000320a007986 */ /* 0x0003e2000c101510 */
[C---:B------:R-:W-:Y:S02]  /*b6b0*/  IMAD R135, R0.reuse, 0xca, RZ ;  /* 0x000000ca00877824 */ /* 0x040fe400078e02ff */
[C---:B------:R-:W-:Y:S01]  /*b6c0*/  FMUL R59, R229.reuse, R59 ;  /* 0x0000003be53b7220 */ /* 0x040fe20000400000 */
[C---:B------:R-:W-:Y:S01]  /*b6d0*/  IMAD R146, R0.reuse, 0x65, RZ ;  /* 0x0000006500927824 */ /* 0x040fe200078e02ff */
[----:B------:R2:W-:Y:S01]  /*b6e0*/  STG.E.U16 desc[UR16][R2.64], R13 ;  /* 0x0000000d02007986 */ /* 0x0005e2000c101510 */
[C---:B------:R-:W-:Y:S02]  /*b6f0*/  IMAD R147, R0.reuse, 0xd6, RZ ;  /* 0x000000d600937824 */ /* 0x040fe400078e02ff */
[----:B------:R-:W-:Y:S01]  /*b700*/  FMUL R60, R229, R60 ;  /* 0x0000003ce53c7220 */ /* 0x000fe20000400000 */
[----:B------:R-:W-:Y:S01]  /*b710*/  IMAD R158, R0, 0x6b, RZ ;  /* 0x0000006b009e7824 */ /* 0x000fe200078e02ff */
[----:B0-----:R-:W-:Y:S01]  /*b720*/  IADD3 R6, P3, PT, R144, R175, RZ ;  /* 0x000000af90067210 */ /* 0x001fe20007f7e0ff */
[----:B------:R-:W-:Y:S01]  /*b730*/  IMAD R159, R0, 0xe2, RZ ;  /* 0x000000e2009f7824 */ /* 0x000fe200078e02ff */
[----:B------:R-:W-:Y:S01]  /*b740*/  LEA.HI.X.SX32 R9, R118, R185, 0x1, P1 ;  /* 0x000000b976097211 */ /* 0x000fe200008f0eff */
[----:B------:R-:W-:Y:S01]  /*b750*/  IMAD R170, R0, 0x71, RZ ;  /* 0x0000007100aa7824 */ /* 0x000fe200078e02ff */
[----:B-1----:R-:W-:Y:S01]  /*b760*/  IADD3 R10, P2, PT, R148, R175, RZ ;  /* 0x000000af940a7210 */ /* 0x002fe20007f5e0ff */
[----:B------:R-:W-:Y:S01]  /*b770*/  IMAD R171, R0, 0xee, RZ ;  /* 0x000000ee00ab7824 */ /* 0x000fe200078e02ff */
[----:B------:R-:W-:Y:S01]  /*b780*/  LEA.HI.X.SX32 R7, R12, R185, 0x1, P3 ;  /* 0x000000b90c077211 */ /* 0x000fe200018f0eff */
[----:B------:R0:W-:Y:S01]  /*b790*/  STG.E.U16 desc[UR16][R8.64], R52 ;  /* 0x0000003408007986 */ /* 0x0001e2000c101510 */
[C---:B--2---:R-:W-:Y:S01]  /*b7a0*/  IMAD R2, R0.reuse, 0xfe, RZ ;  /* 0x000000fe00027824 */ /* 0x044fe200078e02ff */
[C---:B------:R-:W-:Y:S01]  /*b7b0*/  LEA R3, R0.reuse, -R0, 0x7 ;  /* 0x8000000000037211 */ /* 0x040fe200078e38ff */
[----:B------:R-:W-:Y:S01]  /*b7c0*/  IMAD R182, R0, 0x77, RZ ;  /* 0x0000007700b67824 */ /* 0x000fe200078e02ff */
[-C--:B------:R-:W-:Y:S01]  /*b7d0*/  IADD3 R12, P3, PT, R152, R175.reuse, RZ ;  /* 0x000000af980c7210 */ /* 0x080fe20007f7e0ff */
[----:B------:R1:W-:Y:S01]  /*b7e0*/  STG.E.U16 desc[UR16][R14.64], R4 ;  /* 0x000000040e007986 */ /* 0x0003e2000c101510 */
[----:B------:R-:W-:Y:S01]  /*b7f0*/  IADD3 R2, P1, PT, R2, R175, RZ ;  /* 0x000000af02027210 */ /* 0x000fe20007f3e0ff */
[----:B------:R-:W-:Y:S01]  /*b800*/  IMAD R242, R0, 0xfa, RZ ;  /* 0x000000fa00f27824 */ /* 0x000fe200078e02ff */
[-C--:B------:R-:W-:Y:S01]  /*b810*/  LEA.HI.X.SX32 R11, R16, R185.reuse, 0x1, P2 ;  /* 0x000000b9100b7211 */ /* 0x080fe200010f0eff */
[----:B------:R2:W-:Y:S01]  /*b820*/  STG.E.U16 desc[UR16][R6.64], R183 ;  /* 0x000000b706007986 */ /* 0x0005e2000c101510 */
[----:B------:R-:W-:Y:S01]  /*b830*/  LEA.HI.X.SX32 R3, R3, R185, 0x1, P1 ;  /* 0x000000b903037211 */ /* 0x000fe200008f0eff */
[C---:B------:R-:W-:Y:S01]  /*b840*/  FMUL R61, R229.reuse, R61 ;  /* 0x0000003de53d7220 */ /* 0x040fe20000400000 */
[----:B------:R-:W-:Y:S01]  /*b850*/  IADD3 R16, P2, PT, R160, R175, RZ ;  /* 0x000000afa0107210 */ /* 0x000fe20007f5e0ff */
[----:B0-----:R-:W-:Y:S01]  /*b860*/  IMAD R9, R0, 0x8c, RZ ;  /* 0x0000008c00097824 */ /* 0x001fe200078e02ff */
[----:B------:R-:W-:Y:S01]  /*b870*/  LEA.HI.X.SX32 R13, R18, R185, 0x1, P3 ;  /* 0x000000b9120d7211 */ /* 0x000fe200018f0eff */
[----:B------:R-:W-:Y:S01]  /*b880*/  IMAD R52, R0, 0x45, RZ ;  /* 0x0000004500347824 */ /* 0x000fe200078e02ff */
[-C--:B------:R-:W-:Y:S01]  /*b890*/  IADD3 R18, P3, PT, R164, R175.reuse, RZ ;  /* 0x000000afa4127210 */ /* 0x080fe20007f7e0ff */
[----:B-1----:R-:W-:Y:S01]  /*b8a0*/  IMAD R4, R0, 0x82, RZ ;  /* 0x0000008200047824 */ /* 0x002fe200078e02ff */
[----:B------:R-:W-:Y:S01]  /*b8b0*/  IADD3 R14, P1, PT, R156, R175, RZ ;  /* 0x000000af9c0e7210 */ /* 0x000fe20007f3e0ff */
[C---:B------:R-:W-:Y:S01]  /*b8c0*/  FMUL R62, R229.reuse, R62 ;  /* 0x0000003ee53e7220 */ /* 0x040fe20000400000 */
[-C--:B------:R-:W-:Y:S01]  /*b8d0*/  LEA.HI.X.SX32 R17, R22, R185.reuse, 0x1, P2 ;  /* 0x000000b916117211 */ /* 0x080fe200010f0eff */
[----:B--2---:R-:W-:Y:S01]  /*b8e0*/  IMAD R7, R0, 0x8e, RZ ;  /* 0x0000008e00077824 */ /* 0x004fe200078e02ff */
[----:B------:R-:W-:Y:S01]  /*b8f0*/  LEA.HI.X.SX32 R15, R20, R185, 0x1, P1 ;  /* 0x000000b9140f7211 */ /* 0x000fe200008f0eff */
[C---:B------:R-:W-:Y:S01]  /*b900*/  FMUL R63, R229.reuse, R63 ;  /* 0x0000003fe53f7220 */ /* 0x040fe20000400000 */
[-C--:B------:R-:W-:Y:S01]  /*b910*/  IADD3 R22, P2, PT, R172, R175.reuse, RZ ;  /* 0x000000afac167210 */ /* 0x080fe20007f5e0ff */
[C---:B------:R-:W-:Y:S01]  /*b920*/  FMUL R64, R229.reuse, R64 ;  /* 0x00000040e5407220 */ /* 0x040fe20000400000 */
[----:B------:R-:W-:Y:S01]  /*b930*/  IADD3 R20, P1, PT, R168, R175, RZ ;  /* 0x000000afa8147210 */ /* 0x000fe20007f3e0ff */
[C---:B------:R-:W-:Y:S01]  /*b940*/  FMUL R65, R229.reuse, R65 ;  /* 0x00000041e5417220 */ /* 0x040fe20000400000 */
[----:B------:R-:W-:Y:S01]  /*b950*/  LEA.HI.X.SX32 R19, R24, R185, 0x1, P3 ;  /* 0x000000b918137211 */ /* 0x000fe200018f0eff */
[C---:B------:R-:W-:Y:S01]  /*b960*/  FMUL R66, R229.reuse, R66 ;  /* 0x00000042e5427220 */ /* 0x040fe20000400000 */
[----:B------:R-:W-:Y:S01]  /*b970*/  IADD3 R24, P3, PT, R176, R175, RZ ;  /* 0x000000afb0187210 */ /* 0x000fe20007f7e0ff */
[C---:B------:R-:W-:Y:S01]  /*b980*/  FMUL R67, R229.reuse, R67 ;  /* 0x00000043e5437220 */ /* 0x040fe20000400000 */
[-C--:B------:R-:W-:Y:S01]  /*b990*/  LEA.HI.X.SX32 R23, R28, R185.reuse, 0x1, P2 ;  /* 0x000000b91c177211 */ /* 0x080fe200010f0eff */
[C---:B------:R-:W-:Y:S01]  /*b9a0*/  FMUL R68, R229.reuse, R68 ;  /* 0x00000044e5447220 */ /* 0x040fe20000400000 */
        /* <DEDUP_REMOVED lines=22> */
[----:B------:R-:W-:Y:S01]  /*bb10*/  LEA R36, P3, R0, R175, 0x7 ;  /* 0x000000af00247211 */ /* 0x000fe200078638ff */
[C---:B------:R-:W-:Y:S01]  /*bb20*/  FMUL R80, R229.reuse, R80 ;  /* 0x00000050e5507220 */ /* 0x040fe20000400000 */
[----:B------:R-:W-:Y:S01]  /*bb30*/  LEA.HI.X.SX32 R35, R40, R185, 0x1, P2 ;  /* 0x000000b928237211 */ /* 0x000fe200010f0eff */
[----:B------:R-:W-:Y:S01]  /*bb40*/  FMUL R81, R229, R81 ;  /* 0x00000051e5517220 */ /* 0x000fe20000400000 */
[----:B------:R-:W-:Y:S01]  /*bb50*/  LEA.HI.X.SX32 R33, R5, R185, 0x1, P1 ;  /* 0x000000b905217211 */ /* 0x000fe200008f0eff */
[----:B------:R-:W-:Y:S01]  /*bb60*/  FMUL R82, R229, R82 ;  /* 0x00000052e5527220 */ /* 0x000fe20000400000 */
[----:B------:R-:W-:Y:S01]  /*bb70*/  IADD3 R40, P2, PT, R41, R175, RZ ;  /* 0x000000af29287210 */ /* 0x000fe20007f5e0ff */
[C---:B------:R-:W-:Y:S01]  /*bb80*/  FMUL R83, R229.reuse, R83 ;  /* 0x00000053e5537220 */ /* 0x040fe20000400000 */
[-C--:B------:R-:W-:Y:S01]  /*bb90*/  LEA.HI.X.SX32 R37, R42, R185.reuse, 0x1, P3 ;  /* 0x000000b92a257211 */ /* 0x080fe200018f0eff */
[C---:B------:R-:W-:Y:S01]  /*bba0*/  FMUL R84, R229.reuse, R84 ;  /* 0x00000054e5547220 */ /* 0x040fe20000400000 */
[----:B------:R-:W-:Y:S01]  /*bbb0*/  LEA.HI.X.SX32 R5, R44, R185, 0x1, P4 ;  /* 0x000000b92c057211 */ /* 0x000fe200020f0eff */
[----:B------:R-:W-:Y:S01]  /*bbc0*/  FMUL R85, R229, R85 ;  /* 0x00000055e5557220 */ /* 0x000fe20000400000 */
[-C--:B------:R-:W-:Y:S01]  /*bbd0*/  IADD3 R42, P3, PT, R9, R175.reuse, RZ ;  /* 0x000000af092a7210 */ /* 0x080fe20007f7e0ff */
[----:B------:R-:W-:Y:S01]  /*bbe0*/  FMUL R86, R229, R86 ;  /* 0x00000056e5567220 */ /* 0x000fe20000400000 */
[----:B------:R-:W-:Y:S01]  /*bbf0*/  IADD3 R44, P4, PT, R7, R175, RZ ;  /* 0x000000af072c7210 */ /* 0x000fe20007f9e0ff */
[C---:B------:R-:W-:Y:S01]  /*bc00*/  FMUL R87, R229.reuse, R87 ;  /* 0x00000057e5577220 */ /* 0x040fe20000400000 */
[----:B------:R-:W-:Y:S01]  /*bc10*/  LEA.HI.X.SX32 R41, R52, R185, 0x1, P2 ;  /* 0x000000b934297211 */ /* 0x000fe200010f0eff */
[----:B------:R-:W-:Y:S01]  /*bc20*/  FMUL R187, R229, R89 ;  /* 0x00000059e5bb7220 */ /* 0x000fe20000400000 */
[----:B------:R-:W-:Y:S01]  /*bc30*/  IADD3 R52, P2, PT, R43, R175, RZ ;  /* 0x000000af2b347210 */ /* 0x000fe20007f5e0ff */
[C---:B------:R-:W-:Y:S01]  /*bc40*/  FMUL R189, R229.reuse, R91 ;  /* 0x0000005be5bd7220 */ /* 0x040fe20000400000 */
[----:B------:R-:W-:Y:S01]  /*bc50*/  LEA.HI.X.SX32 R43, R56, R185, 0x1, P3 ;  /* 0x000000b9382b7211 */ /* 0x000fe200018f0eff */
[----:B------:R-:W-:Y:S01]  /*bc60*/  FMUL R191, R229, R93 ;  /* 0x0000005de5bf7220 */ /* 0x000fe20000400000 */
[----:B------:R-:W-:Y:S01]  /*bc70*/  LEA.HI.X.SX32 R45, R45, R185, 0x1, P4 ;  /* 0x000000b92d2d7211 */ /* 0x000fe200020f0eff */
[----:B------:R-:W-:Y:S01]  /*bc80*/  FMUL R193, R229, R95 ;  /* 0x0000005fe5c17220 */ /* 0x000fe20000400000 */
[----:B------:R-:W-:Y:S01]  /*bc90*/  IADD3 R56, P4, PT, R57, R175, RZ ;  /* 0x000000af39387210 */ /* 0x000fe20007f9e0ff */
[C---:B------:R-:W-:Y:S01]  /*bca0*/  FMUL R195, R229.reuse, R97 ;  /* 0x00000061e5c37220 */ /* 0x040fe20000400000 */
[C---:B------:R-:W-:Y:S01]  /*bcb0*/  FMUL R199, R229.reuse, R101 ;  /* 0x00000065e5c77220 */ /* 0x040fe20000400000 */
[C---:B------:R-:W-:Y:S01]  /*bcc0*/  FMUL R201, R229.reuse, R103 ;  /* 0x00000067e5c97220 */ /* 0x040fe20000400000 */
        /* <DEDUP_REMOVED lines=21> */
[----:B------:R-:W-:Y:S01]  /*be20*/  FMUL R229, R229, R131 ;  /* 0x00000083e5e57220 */ /* 0x000fe20000400000 */
[----:B------:R-:W-:Y:S01]  /*be30*/  F2FP.BF16.F32.PACK_AB R231, R138, R231 ;  /* 0x000000e78ae7723e */ /* 0x000fe200000010ff */
[----:B------:R-:W-:Y:S01]  /*be40*/  IMAD R6, R0, 0x84, RZ ;  /* 0x0000008400067824 */ /* 0x000fe200078e02ff */
[----:B------:R-:W-:Y:S01]  /*be50*/  LEA.HI.X.SX32 R135, R146, R185, 0x1, P4 ;  /* 0x000000b992877211 */ /* 0x000fe200020f0eff */
[C---:B------:R-:W-:Y:S01]  /*be60*/  IMAD R48, R0.reuse, 0x43, RZ ;  /* 0x0000004300307824 */ /* 0x040fe200078e02ff */
[----:B------:R-:W-:Y:S01]  /*be70*/  IADD3 R146, P4, PT, R147, R175, RZ ;  /* 0x000000af93927210 */ /* 0x000fe20007f9e0ff */
[C---:B------:R-:W-:Y:S01]  /*be80*/  IMAD R8, R0.reuse, 0x86, RZ ;  /* 0x0000008600087824 */ /* 0x040fe200078e02ff */
[----:B------:R-:W-:Y:S01]  /*be90*/  PRMT R233, R183, 0x7632, R233 ;  /* 0x00007632b7e97816 */ /* 0x000fe200000000e9 */
[----:B------:R-:W-:Y:S01]  /*bea0*/  IMAD R38, R0, 0x88, RZ ;  /* 0x0000008800267824 */ /* 0x000fe200078e02ff */
[----:B------:R-:W-:Y:S01]  /*beb0*/  LEA.HI.X.SX32 R147, R158, R185, 0x1, P4 ;  /* 0x000000b99e937211 */ /* 0x000fe200020f0eff */
[C---:B------:R-:W-:Y:S01]  /*bec0*/  IMAD R46, R0.reuse, 0x90, RZ ;  /* 0x00000090002e7824 */ /* 0x040fe200078e02ff */
[----:B------:R-:W-:Y:S01]  /*bed0*/  IADD3 R158, P4, PT, R159, R175, RZ ;  /* 0x000000af9f9e7210 */ /* 0x000fe20007f9e0ff */
[C---:B------:R-:W-:Y:S01]  /*bee0*/  IMAD R49, R0.reuse, 0x49, RZ ;  /* 0x0000004900317824 */ /* 0x040fe200078e02ff */
[----:B------:R-:W-:Y:S01]  /*bef0*/  F2FP.BF16.F32.PACK_AB R58, R59, R58 ;  /* 0x0000003a3b3a723e */ /* 0x000fe200000010ff */
        /* <DEDUP_REMOVED lines=8> */
[----:B------:R-:W-:Y:S01]  /*bf80*/  IMAD R89, R0, 0x9c, RZ ;  /* 0x0000009c00597824 */ /* 0x000fe200078e02ff */
[-C--:B------:R-:W-:Y:S01]  /*bf90*/  IADD3 R182, P4, PT, R242, R175.reuse, RZ ;  /* 0x000000aff2b67210 */ /* 0x080fe20007f9e0ff */
[C---:B------:R-:W-:Y:S01]  /*bfa0*/  IMAD R102, R0.reuse, 0x4f, RZ ;  /* 0x0000004f00667824 */ /* 0x040fe200078e02ff */
[----:B------:R0:W-:Y:S01]  /*bfb0*/  STG.E.U16 desc[UR16][R10.64], R233 ;  /* 0x000000e90a007986 */ /* 0x0001e2000c101510 */
[C---:B------:R-:W-:Y:S01]  /*bfc0*/  IMAD R91, R0.reuse, 0x9e, RZ ;  /* 0x0000009e005b7824 */ /* 0x040fe200078e02ff */
[----:B------:R-:W-:Y:S01]  /*bfd0*/  F2FP.BF16.F32.PACK_AB R62, R63, R62 ;  /* 0x0000003e3f3e723e */ /* 0x000fe200000010ff */
[C---:B------:R-:W-:Y:S01]  /*bfe0*/  IMAD R93, R0.reuse, 0xa0, RZ ;  /* 0x000000a0005d7824 */ /* 0x040fe200078e02ff */
[----:B------:R1:W-:Y:S01]  /*bff0*/  STG.E.U16 desc[UR16][R12.64], R231 ;  /* 0x000000e70c007986 */ /* 0x0003e2000c101510 */
[C---:B------:R-:W-:Y:S01]  /*c000*/  IMAD R106, R0.reuse, 0x51, RZ ;  /* 0x00000051006a7824 */ /* 0x040fe200078e02ff */
[----:B------:R-:W-:Y:S01]  /*c010*/  F2FP.BF16.F32.PACK_AB R64, R65, R64 ;  /* 0x000000404140723e */ /* 0x000fe200000010ff */
[C---:B------:R-:W-:Y:S01]  /*c020*/  IMAD R95, R0.reuse, 0xa2, RZ ;  /* 0x000000a2005f7824 */ /* 0x040fe200078e02ff */
[----:B------:R-:W-:Y:S01]  /*c030*/  F2FP.BF16.F32.PACK_AB R66, R67, R66 ;  /* 0x000000424342723e */ /* 0x000fe200000010ff */
[C---:B------:R-:W-:Y:S01]  /*c040*/  IMAD R97, R0.reuse, 0xa4, RZ ;  /* 0x000000a400617824 */ /* 0x040fe200078e02ff */
[----:B------:R-:W-:Y:S01]  /*c050*/  F2FP.BF16.F32.PACK_AB R68, R69, R68 ;  /* 0x000000444544723e */ /* 0x000fe200000010ff */
[----:B------:R-:W-:Y:S01]  /*c060*/  IMAD R101, R0, 0xa8, RZ ;  /* 0x000000a800657824 */ /* 0x000fe200078e02ff */
[----:B0-----:R-:W-:Y:S01]  /*c070*/  PRMT R11, R58, 0x7632, R11 ;  /* 0x000076323a0b7816 */ /* 0x001fe2000000000b */
[----:B------:R-:W-:Y:S01]  /*c080*/  IMAD R114, R0, 0x55, RZ ;  /* 0x0000005500727824 */ /* 0x000fe200078e02ff */
[----:B------:R-:W-:Y:S01]  /*c090*/  PRMT R10, R60, 0x7632, R10 ;  /* 0x000076323c0a7816 */ /* 0x000fe2000000000a */
[----:B------:R-:W-:Y:S01]  /*c0a0*/  IMAD R103, R0, 0xaa, RZ ;  /* 0x000000aa00677824 */ /* 0x000fe200078e02ff */
[----:B-1----:R-:W-:Y:S01]  /*c0b0*/  PRMT R13, R62, 0x7632, R13 ;  /* 0x000076323e0d7816 */ /* 0x002fe2000000000d */
[----:B------:R-:W-:Y:S01]  /*c0c0*/  IMAD R105, R0, 0xac, RZ ;  /* 0x000000ac00697824 */ /* 0x000fe200078e02ff */
[-C--:B------:R-:W-:Y:S01]  /*c0d0*/  IADD3 R6, P5, PT, R6, R175.reuse, RZ ;  /* 0x000000af06067210 */ /* 0x080fe20007fbe0ff */
[----:B------:R-:W-:Y:S01]  /*c0e0*/  IMAD R118, R0, 0x57, RZ ;  /* 0x0000005700767824 */ /* 0x000fe200078e02ff */
[-C--:B------:R-:W-:Y:S01]  /*c0f0*/  IADD3 R8, P6, PT, R8, R175.reuse, RZ ;  /* 0x000000af08087210 */ /* 0x080fe20007fde0ff */
[C---:B------:R-:W-:Y:S01]  /*c100*/  IMAD R107, R0.reuse, 0xae, RZ ;  /* 0x000000ae006b7824 */ /* 0x040fe200078e02ff */
[----:B------:R-:W-:Y:S01]  /*c110*/  F2FP.BF16.F32.PACK_AB R70, R71, R70 ;  /* 0x000000464746723e */ /* 0x000fe200000010ff */
[----:B------:R-:W-:Y:S01]  /*c120*/  IMAD R109, R0, 0xb0, RZ ;  /* 0x000000b0006d7824 */ /* 0x000fe200078e02ff */
[----:B------:R-:W-:Y:S01]  /*c130*/  IADD3 R38, P1, PT, R38, R175, RZ ;  /* 0x000000af26267210 */ /* 0x000fe20007f3e0ff */
[C---:B------:R-:W-:Y:S01]  /*c140*/  IMAD R113, R0.reuse, 0xb4, RZ ;  /* 0x000000b400717824 */ /* 0x040fe200078e02ff */
[----:B------:R-:W-:Y:S01]  /*c150*/  F2FP.BF16.F32.PACK_AB R72, R73, R72 ;  /* 0x000000484948723e */ /* 0x000fe200000010ff */
[----:B------:R-:W-:Y:S01]  /*c160*/  IMAD R126, R0, 0x5b, RZ ;  /* 0x0000005b007e7824 */ /* 0x000fe200078e02ff */
[-C--:B------:R-:W-:Y:S01]  /*c170*/  LEA.HI.X.SX32 R7, R94, R185.reuse, 0x1, P5 ;  /* 0x000000b95e077211 */ /* 0x080fe200028f0eff */
[----:B------:R-:W-:Y:S01]  /*c180*/  IMAD R115, R0, 0xb6, RZ ;  /* 0x000000b600737824 */ /* 0x000fe200078e02ff */
[----:B------:R-:W-:Y:S01]  /*c190*/  LEA.HI.X.SX32 R9, R48, R185, 0x1, P6 ;  /* 0x000000b930097211 */ /* 0x000fe200030f0eff */
[C---:B------:R-:W-:Y:S01]  /*c1a0*/  IMAD R117, R0.reuse, 0xb8, RZ ;  /* 0x000000b800757824 */ /* 0x040fe200078e02ff */
[-C--:B------:R-:W-:Y:S01]  /*c1b0*/  IADD3 R48, P6, PT, R39, R175.reuse, RZ ;  /* 0x000000af27307210 */ /* 0x080fe20007fde0ff */
[C---:B------:R-:W-:Y:S01]  /*c1c0*/  IMAD R130, R0.reuse, 0x5d, RZ ;  /* 0x0000005d00827824 */ /* 0x040fe200078e02ff */
[----:B------:R-:W-:Y:S01]  /*c1d0*/  F2FP.BF16.F32.PACK_AB R74, R75, R74 ;  /* 0x0000004a4b4a723e */ /* 0x000fe200000010ff */
[----:B------:R-:W-:Y:S01]  /*c1e0*/  IMAD R119, R0, 0xba, RZ ;  /* 0x000000ba00777824 */ /* 0x000fe200078e02ff */
[----:B------:R-:W-:Y:S01]  /*c1f0*/  IADD3 R46, P5, PT, R46, R175, RZ ;  /* 0x000000af2e2e7210 */ /* 0x000fe20007fbe0ff */
[----:B------:R-:W-:Y:S01]  /*c200*/  IMAD R121, R0, 0xbc, RZ ;  /* 0x000000bc00797824 */ /* 0x000fe200078e02ff */
[----:B------:R-:W-:Y:S01]  /*c210*/  LEA.HI.X.SX32 R39, R90, R185, 0x1, P1 ;  /* 0x000000b95a277211 */ /* 0x000fe200008f0eff */
[C---:B------:R-:W-:Y:S01]  /*c220*/  IMAD R125, R0.reuse, 0xc0, RZ ;  /* 0x000000c0007d7824 */ /* 0x040fe200078e02ff */
[----:B------:R-:W-:Y:S01]  /*c230*/  F2FP.BF16.F32.PACK_AB R76, R77, R76 ;  /* 0x0000004c4d4c723e */ /* 0x000fe200000010ff */
[----:B------:R-:W-:Y:S01]  /*c240*/  IMAD R138, R0, 0x61, RZ ;  /* 0x00000061008a7824 */ /* 0x000fe200078e02ff */
[-C--:B------:R-:W-:Y:S01]  /*c250*/  IADD3 R50, P1, PT, R50, R175.reuse, RZ ;  /* 0x000000af32327210 */ /* 0x080fe20007f3e0ff */
[C---:B------:R-:W-:Y:S01]  /*c260*/  IMAD R127, R0.reuse, 0xc2, RZ ;  /* 0x000000c2007f7824 */ /* 0x040fe200078e02ff */
[----:B------:R-:W-:Y:S01]  /*c270*/  F2FP.BF16.F32.PACK_AB R78, R79, R78 ;  /* 0x0000004e4f4e723e */ /* 0x000fe200000010ff */
[----:B------:R-:W-:Y:S01]  /*c280*/  IMAD R129, R0, 0xc4, RZ ;  /* 0x000000c400817824 */ /* 0x000fe200078e02ff */
[----:B------:R-:W-:Y:S01]  /*c290*/  IADD3 R54, P3, PT, R54, R175, RZ ;  /* 0x000000af36367210 */ /* 0x000fe20007f7e0ff */
[----:B------:R-:W-:Y:S01]  /*c2a0*/  IMAD R142, R0, 0x63, RZ ;  /* 0x00000063008e7824 */ /* 0x000fe200078e02ff */
[-C--:B------:R-:W-:Y:S01]  /*c2b0*/  LEA.HI.X.SX32 R47, R88, R185.reuse, 0x1, P5 ;  /* 0x000000b9582f7211 */ /* 0x080fe200028f0eff */
[C---:B------:R-:W-:Y:S01]  /*c2c0*/  IMAD R131, R0.reuse, 0xc6, RZ ;  /* 0x000000c600837824 */ /* 0x040fe200078e02ff */
[----:B------:R-:W-:Y:S01]  /*c2d0*/  LEA.HI.X.SX32 R49, R49, R185, 0x1, P6 ;  /* 0x000000b931317211 */ /* 0x000fe200030f0eff */
[C---:B------:R-:W-:Y:S01]  /*c2e0*/  IMAD R133, R0.reuse, 0xc8, RZ ;  /* 0x000000c800857824 */ /* 0x040fe200078e02ff */
[----:B------:R-:W-:Y:S01]  /*c2f0*/  F2FP.BF16.F32.PACK_AB R80, R81, R80 ;  /* 0x000000505150723e */ /* 0x000fe200000010ff */
[C---:B------:R-:W-:Y:S01]  /*c300*/  IMAD R137, R0.reuse, 0xcc, RZ ;  /* 0x000000cc00897824 */ /* 0x040fe200078e02ff */
[----:B------:R-:W-:Y:S01]  /*c310*/  IADD3 R88, P5, PT, R89, R175, RZ ;  /* 0x000000af59587210 */ /* 0x000fe20007fbe0ff */
[----:B------:R-:W-:Y:S01]  /*c320*/  IMAD R150, R0, 0x67, RZ ;  /* 0x0000006700967824 */ /* 0x000fe200078e02ff */
[----:B------:R-:W-:Y:S01]  /*c330*/  LEA.HI.X.SX32 R51, R92, R185, 0x1, P1 ;  /* 0x000000b95c337211 */ /* 0x000fe200008f0eff */
[C---:B------:R-:W-:Y:S01]  /*c340*/  IMAD R139, R0.reuse, 0xce, RZ ;  /* 0x000000ce008b7824 */ /* 0x040fe200078e02ff */
[----:B------:R-:W-:Y:S01]  /*c350*/  IADD3 R90, P6, PT, R91, R175, RZ ;  /* 0x000000af5b5a7210 */ /* 0x000fe20007fde0ff */
        /* <DEDUP_REMOVED lines=9> */
[-C--:B------:R-:W-:Y:S01]  /*c3f0*/  IADD3 R94, P2, PT, R95, R175.reuse, RZ ;  /* 0x000000af5f5e7210 */ /* 0x080fe20007f5e0ff */
[C---:B------:R-:W-:Y:S01]  /*c400*/  IMAD R162, R0.reuse, 0x6d, RZ ;  /* 0x0000006d00a27824 */ /* 0x040fe200078e02ff */
[----:B------:R-:W-:Y:S01]  /*c410*/  F2FP.BF16.F32.PACK_AB R84, R85, R84 ;  /* 0x000000545554723e */ /* 0x000fe200000010ff */
[C---:B------:R-:W-:Y:S01]  /*c420*/  IMAD R151, R0.reuse, 0xda, RZ ;  /* 0x000000da00977824 */ /* 0x040fe200078e02ff */
[----:B------:R-:W-:Y:S01]  /*c430*/  IADD3 R96, P3, PT, R97, R175, RZ ;  /* 0x000000af61607210 */ /* 0x000fe20007f7e0ff */
[----:B------:R-:W-:Y:S01]  /*c440*/  IMAD R153, R0, 0xdc, RZ ;  /* 0x000000dc00997824 */ /* 0x000fe200078e02ff */
[-C--:B------:R-:W-:Y:S01]  /*c450*/  LEA.HI.X.SX32 R89, R100, R185.reuse, 0x1, P5 ;  /* 0x000000b964597211 */ /* 0x080fe200028f0eff */
[----:B------:R-:W-:Y:S01]  /*c460*/  IMAD R166, R0, 0x6f, RZ ;  /* 0x0000006f00a67824 */ /* 0x000fe200078e02ff */
        /* <DEDUP_REMOVED lines=37> */
[----:B------:R-:W0:Y:S01]  /*c6c0*/  LDCU UR4, c[0x0][0x3ec] ;  /* 0x00007d80ff0477ac */ /* 0x000e220008000800 */
[----:B------:R-:W-:-:S02]  /*c6d0*/  F2FP.BF16.F32.PACK_AB R192, R193, R192 ;  /* 0x000000c0c1c0723e */ /* 0x000fc400000010ff */
[----:B------:R-:W-:Y:S02]  /*c6e0*/  LEA.HI.X.SX32 R183, R0, R185, 0x1, P4 ;  /* 0x000000b900b77211 */ /* 0x000fe400020f0eff */
[----:B------:R-:W-:Y:S02]  /*c6f0*/  PRMT R0, R231, 0x7632, R0 ;  /* 0x00007632e7007816 */ /* 0x000fe40000000000 */
[----:B------:R-:W-:Y:S02]  /*c700*/  IADD3 R116, P1, PT, R117, R175, RZ ;  /* 0x000000af75747210 */ /* 0x000fe40007f3e0ff */
[----:B------:R-:W-:Y:S01]  /*c710*/  LEA.HI.X.SX32 R109, R120, R185, 0x1, P3 ;  /* 0x000000b9786d7211 */ /* 0x000fe200018f0eff */
[----:B------:R1:W-:Y:S01]  /*c720*/  STG.E.U16 desc[UR16][R14.64], R0 ;  /* 0x000000000e007986 */ /* 0x0003e2000c101510 */
[-C--:B------:R-:W-:Y:S02]  /*c730*/  IADD3 R118, P2, PT, R119, R175.reuse, RZ ;  /* 0x000000af77767210 */ /* 0x080fe40007f5e0ff */
[----:B------:R-:W-:Y:S01]  /*c740*/  F2FP.BF16.F32.PACK_AB R194, R195, R194 ;  /* 0x000000c2c3c2723e */ /* 0x000fe200000010ff */
[----:B------:R2:W-:Y:S01]  /*c750*/  STG.E.U16 desc[UR16][R16.64], R58 ;  /* 0x0000003a10007986 */ /* 0x0005e2000c101510 */
[----:B------:R-:W-:-:S02]  /*c760*/  IADD3 R120, P3, PT, R121, R175, RZ ;  /* 0x000000af79787210 */ /* 0x000fc40007f7e0ff */
[-C--:B------:R-:W-:Y:S01]  /*c770*/  LEA.HI.X.SX32 R113, R124, R185.reuse, 0x1, P5 ;  /* 0x000000b97c717211 */ /* 0x080fe200028f0eff */
[----:B------:R-:W-:Y:S01]  /*c780*/  STG.E.U16 desc[UR16][R18.64], R11 ;  /* 0x0000000b12007986 */ /* 0x000fe2000c101510 */
[----:B------:R-:W-:Y:S01]  /*c790*/  LEA.HI.X.SX32 R115, R126, R185, 0x1, P6 ;  /* 0x000000b97e737211 */ /* 0x000fe200030f0eff */
[----:B0-----:R-:W-:Y:S01]  /*c7a0*/  UIMAD UR4, UR12, UR4, URZ ;  /* 0x000000040c0472a4 */ /* 0x001fe2000f8e02ff */
[----:B------:R-:W-:Y:S01]  /*c7b0*/  F2FP.BF16.F32.PACK_AB R196, R197, R196 ;  /* 0x000000c4c5c4723e */ /* 0x000fe200000010ff */
[----:B------:R0:W-:Y:S01]  /*c7c0*/  STG.E.U16 desc[UR16][R20.64], R60 ;  /* 0x0000003c14007986 */ /* 0x0001e2000c101510 */
[----:B-1----:R-:W-:Y:S01]  /*c7d0*/  PRMT R15, R64, 0x7632, R15 ;  /* 0x00007632400f7816 */ /* 0x002fe2000000000f */
[----:B------:R-:W-:Y:S01]  /*c7e0*/  USHF.L.U32 UR6, UR4, 0x2, URZ ;  /* 0x0000000204067899 */ /* 0x000fe200080006ff */
[----:B------:R-:W-:Y:S01]  /*c7f0*/  PRMT R0, R68, 0x7632, R0 ;  /* 0x0000763244007816 */ /* 0x000fe20000000000 */
[----:B------:R1:W-:Y:S01]  /*c800*/  STG.E.U16 desc[UR16][R22.64], R10 ;  /* 0x0000000a16007986 */ /* 0x0003e2000c101510 */
[----:B--2---:R-:W-:Y:S01]  /*c810*/  PRMT R17, R66, 0x7632, R17 ;  /* 0x0000763242117816 */ /* 0x004fe20000000011 */
[----:B------:R-:W-:Y:S01]  /*c820*/  UIMAD.WIDE UR4, UR4, 0x4, URZ ;  /* 0x00000004040478a5 */ /* 0x000fe2000f8e02ff */
[----:B------:R-:W-:Y:S01]  /*c830*/  IADD3 R124, P5, PT, R125, R175, RZ ;  /* 0x000000af7d7c7210 */ /* 0x000fe20007fbe0ff */
[----:B------:R2:W-:Y:S01]  /*c840*/  STG.E.U16 desc[UR16][R24.64], R62 ;  /* 0x0000003e18007986 */ /* 0x0005e2000c101510 */
[----:B------:R-:W-:-:S02]  /*c850*/  LEA.HI.X.SX32 R117, R128, R185, 0x1, P1 ;  /* 0x000000b980757211 */ /* 0x000fc400008f0eff */
[----:B------:R-:W-:Y:S01]  /*c860*/  IADD3 R126, P6, PT, R127, R175, RZ ;  /* 0x000000af7f7e7210 */ /* 0x000fe20007fde0ff */
[----:B------:R3:W-:Y:S01]  /*c870*/  STG.E.U16 desc[UR16][R26.64], R13 ;  /* 0x0000000d1a007986 */ /* 0x0007e2000c101510 */
[----:B0-----:R-:W-:Y:S02]  /*c880*/  PRMT R20, R72, 0x7632, R20 ;  /* 0x0000763248147816 */ /* 0x001fe40000000014 */
[----:B------:R-:W-:Y:S01]  /*c890*/  LEA.HI.X.SX32 R119, R130, R185, 0x1, P2 ;  /* 0x000000b982777211 */ /* 0x000fe200010f0eff */
[----:B------:R0:W-:Y:S01]  /*c8a0*/  STG.E.U16 desc[UR16][R28.64], R64 ;  /* 0x000000401c007986 */ /* 0x0001e2000c101510 */
[----:B-1----:R-:W-:Y:S02]  /*c8b0*/  PRMT R22, R74, 0x7632, R22 ;  /* 0x000076324a167816 */ /* 0x002fe40000000016 */
[----:B------:R-:W-:Y:S01]  /*c8c0*/  PRMT R59, R194, 0x7632, R59 ;  /* 0x00007632c23b7816 */ /* 0x000fe2000000003b */
[----:B------:R-:W-:Y:S01]  /*c8d0*/  STG.E.U16 desc[UR16][R30.64], R15 ;  /* 0x0000000f1e007986 */ /* 0x000fe2000c101510 */
[----:B--2---:R-:W-:-:S02]  /*c8e0*/  PRMT R24, R76, 0x7632, R24 ;  /* 0x000076324c187816 */ /* 0x004fc40000000018 */
[----:B------:R-:W-:Y:S01]  /*c8f0*/  F2FP.BF16.F32.PACK_AB R198, R199, R198 ;  /* 0x000000c6c7c6723e */ /* 0x000fe200000010ff */
[----:B------:R-:W-:Y:S01]  /*c900*/  STG.E.U16 desc[UR16][R32.64], R66 ;  /* 0x0000004220007986 */ /* 0x000fe2000c101510 */
[----:B---3--:R-:W-:Y:S02]  /*c910*/  PRMT R26, R78, 0x7632, R26 ;  /* 0x000076324e1a7816 */ /* 0x008fe4000000001a */
[----:B------:R-:W-:Y:S01]  /*c920*/  IADD3 R128, P1, PT, R129, R175, RZ ;  /* 0x000000af81807210 */ /* 0x000fe20007f3e0ff */
[----:B------:R-:W-:Y:S01]  /*c930*/  STG.E.U16 desc[UR16][R34.64], R17 ;  /* 0x0000001122007986 */ /* 0x000fe2000c101510 */
[----:B0-----:R-:W-:Y:S02]  /*c940*/  PRMT R28, R80, 0x7632, R28 ;  /* 0x00007632501c7816 */ /* 0x001fe4000000001c */
[----:B------:R-:W-:Y:S01]  /*c950*/  LEA.HI.X.SX32 R121, R132, R185, 0x1, P3 ;  /* 0x000000b984797211 */ /* 0x000fe200018f0eff */
[----:B------:R-:W-:Y:S01]  /*c960*/  STG.E.U16 desc[UR16][R36.64], R68 ;  /* 0x0000004424007986 */ /* 0x000fe2000c101510 */
[----:B------:R-:W-:-:S02]  /*c970*/  IADD3 R130, P2, PT, R131, R175, RZ ;  /* 0x000000af83827210 */ /* 0x000fc40007f5e0ff */
[----:B------:R-:W-:Y:S01]  /*c980*/  PRMT R61, R196, 0x7632, R61 ;  /* 0x00007632c43d7816 */ /* 0x000fe2000000003d */
[----:B------:R0:W-:Y:S01]  /*c990*/  STG.E.U16 desc[UR16][R4.64], R0 ;  /* 0x0000000004007986 */ /* 0x0001e2000c101510 */
[----:B------:R-:W-:Y:S02]  /*c9a0*/  F2FP.BF16.F32.PACK_AB R200, R201, R200 ;  /* 0x000000c8c9c8723e */ /* 0x000fe400000010ff */
[----:B------:R-:W-:Y:S01]  /*c9b0*/  IADD3 R132, P3, PT, R133, R175, RZ ;  /* 0x000000af85847210 */ /* 0x000fe20007f7e0ff */
[----:B------:R1:W-:Y:S01]  /*c9c0*/  STG.E.U16 desc[UR16][R6.64], R70 ;  /* 0x0000004606007986 */ /* 0x0003e2000c101510 */
[-C--:B------:R-:W-:Y:S02]  /*c9d0*/  LEA.HI.X.SX32 R125, R136, R185.reuse, 0x1, P5 ;  /* 0x000000b9887d7211 */ /* 0x080fe400028f0eff */
[----:B------:R-:W-:Y:S02]  /*c9e0*/  LEA.HI.X.SX32 R127, R138, R185, 0x1, P6 ;  /* 0x000000b98a7f7211 */ /* 0x000fe400030f0eff */
[----:B------:R-:W-:-:S02]  /*c9f0*/  PRMT R63, R198, 0x7632, R63 ;  /* 0x00007632c63f7816 */ /* 0x000fc4000000003f */
[----:B------:R-:W-:Y:S02]  /*ca00*/  F2FP.BF16.F32.PACK_AB R202, R203, R202 ;  /* 0x000000cacbca723e */ /* 0x000fe400000010ff */
[----:B0-----:R-:W-:Y:S02]  /*ca10*/  PRMT R5, R70, 0x7632, R5 ;  /* 0x0000763246057816 */ /* 0x001fe40000000005 */
[----:B------:R-:W-:Y:S01]  /*ca20*/  IADD3 R136, P5, PT, R137, R175, RZ ;  /* 0x000000af89887210 */ /* 0x000fe20007fbe0ff */
[----:B-1----:R-:W0:Y:S01]  /*ca30*/  LDC.64 R6, c[0x0][0x3a0] ;  /* 0x0000e800ff067b82 */ /* 0x002e220000000a00 */
[----:B------:R-:W-:Y:S01]  /*ca40*/  LEA.HI.X.SX32 R129, R140, R185, 0x1, P1 ;  /* 0x000000b98c817211 */ /* 0x000fe200008f0eff */
[----:B------:R-:W-:Y:S01]  /*ca50*/  STG.E.U16 desc[UR16][R8.64], R5 ;  /* 0x0000000508007986 */ /* 0x000fe2000c101510 */
[----:B------:R-:W-:Y:S02]  /*ca60*/  IADD3 R138, P6, PT, R139, R175, RZ ;  /* 0x000000af8b8a7210 */ /* 0x000fe40007fde0ff */
[----:B------:R-:W-:Y:S01]  /*ca70*/  LEA.HI.X.SX32 R131, R142, R185, 0x1, P2 ;  /* 0x000000b98e837211 */ /* 0x000fe200010f0eff */
[----:B------:R-:W-:Y:S01]  /*ca80*/  STG.E.U16 desc[UR16][R38.64], R72 ;  /* 0x0000004826007986 */ /* 0x000fe2000c101510 */
[----:B------:R-:W-:-:S02]  /*ca90*/  PRMT R65, R200, 0x7632, R65 ;  /* 0x00007632c8417816 */ /* 0x000fc40000000041 */
[----:B------:R-:W-:Y:S01]  /*caa0*/  F2FP.BF16.F32.PACK_AB R204, R205, R204 ;  /* 0x000000cccdcc723e */ /* 0x000fe200000010ff */
[----:B------:R-:W-:Y:S01]  /*cab0*/  STG.E.U16 desc[UR16][R40.64], R20 ;  /* 0x0000001428007986 */ /* 0x000fe2000c101510 */
[----:B------:R-:W-:Y:S02]  /*cac0*/  IADD3 R140, P1, PT, R141, R175, RZ ;  /* 0x000000af8d8c7210 */ /* 0x000fe40007f3e0ff */
[----:B------:R-:W-:Y:S01]  /*cad0*/  LEA.HI.X.SX32 R133, R144, R185, 0x1, P3 ;  /* 0x000000b990857211 */ /* 0x000fe200018f0eff */
[----:B------:R-:W-:Y:S01]  /*cae0*/  STG.E.U16 desc[UR16][R42.64], R74 ;  /* 0x0000004a2a007986 */ /* 0x000fe2000c101510 */
[----:B------:R-:W-:Y:S02]  /*caf0*/  IADD3 R142, P2, PT, R143, R175, RZ ;  /* 0x000000af8f8e7210 */ /* 0x000fe40007f5e0ff */
[----:B------:R-:W-:Y:S01]  /*cb00*/  PRMT R67, R202, 0x7632, R67 ;  /* 0x00007632ca437816 */ /* 0x000fe20000000043 */
[----:B------:R1:W-:Y:S01]  /*cb10*/  STG.E.U16 desc[UR16][R44.64], R22 ;  /* 0x000000162c007986 */ /* 0x0003e2000c101510 */
[----:B------:R-:W-:-:S02]  /*cb20*/  F2FP.BF16.F32.PACK_AB R206, R207, R206 ;  /* 0x000000cecfce723e */ /* 0x000fc400000010ff */
[----:B------:R-:W-:Y:S01]  /*cb30*/  IADD3 R144, P3, PT, R145, R175, RZ ;  /* 0x000000af91907210 */ /* 0x000fe20007f7e0ff */
[----:B------:R2:W-:Y:S01]  /*cb40*/  STG.E.U16 desc[UR16][R46.64], R76 ;  /* 0x0000004c2e007986 */ /* 0x0005e2000c101510 */
[-C--:B------:R-:W-:Y:S02]  /*cb50*/  LEA.HI.X.SX32 R137, R148, R185.reuse, 0x1, P5 ;  /* 0x000000b994897211 */ /* 0x080fe400028f0eff */
[----:B------:R-:W-:Y:S01]  /*cb60*/  LEA.HI.X.SX32 R139, R150, R185, 0x1, P6 ;  /* 0x000000b9968b7211 */ /* 0x000fe200030f0eff */
[----:B------:R3:W-:Y:S01]  /*cb70*/  STG.E.U16 desc[UR16][R48.64], R24 ;  /* 0x0000001830007986 */ /* 0x0007e2000c101510 */
[----:B------:R-:W-:Y:S02]  /*cb80*/  PRMT R69, R204, 0x7632, R69 ;  /* 0x00007632cc457816 */ /* 0x000fe40000000045 */
[----:B------:R-:W-:Y:S01]  /*cb90*/  F2FP.BF16.F32.PACK_AB R208, R209, R208 ;  /* 0x000000d0d1d0723e */ /* 0x000fe200000010ff */
[----:B------:R4:W-:Y:S01]  /*cba0*/  STG.E.U16 desc[UR16][R50.64], R78 ;  /* 0x0000004e32007986 */ /* 0x0009e2000c101510 */
[----:B-1----:R-:W-:-:S02]  /*cbb0*/  PRMT R45, R82, 0x7632, R45 ;  /* 0x00007632522d7816 */ /* 0x002fc4000000002d */
[----:B------:R-:W-:Y:S01]  /*cbc0*/  IADD3 R148, P5, PT, R149, R175, RZ ;  /* 0x000000af95947210 */ /* 0x000fe20007fbe0ff */
[----:B------:R1:W-:Y:S01]  /*cbd0*/  STG.E.U16 desc[UR16][R52.64], R26 ;  /* 0x0000001a34007986 */ /* 0x0003e2000c101510 */
[----:B--2---:R-:W-:Y:S02]  /*cbe0*/  PRMT R47, R84, 0x7632, R47 ;  /* 0x00007632542f7816 */ /* 0x004fe4000000002f */
[----:B------:R-:W-:Y:S01]  /*cbf0*/  LEA.HI.X.SX32 R141, R152, R185, 0x1, P1 ;  /* 0x000000b9988d7211 */ /* 0x000fe200008f0eff */
[----:B------:R2:W-:Y:S01]  /*cc00*/  STG.E.U16 desc[UR16][R54.64], R80 ;  /* 0x0000005036007986 */ /* 0x0005e2000c101510 */
[----:B---3--:R-:W-:Y:S02]  /*cc10*/  PRMT R49, R86, 0x7632, R49 ;  /* 0x0000763256317816 */ /* 0x008fe40000000031 */
[----:B------:R-:W-:Y:S01]  /*cc20*/  IADD3 R150, P6, PT, R151, R175, RZ ;  /* 0x000000af97967210 */ /* 0x000fe20007fde0ff */
[----:B------:R3:W-:Y:S01]  /*cc30*/  STG.E.U16 desc[UR16][R56.64], R28 ;  /* 0x0000001c38007986 */ /* 0x0007e2000c101510 */
[----:B----4-:R-:W-:-:S02]  /*cc40*/  PRMT R51, R186, 0x7632, R51 ;  /* 0x00007632ba337816 */ /* 0x010fc40000000033 */
[----:B------:R-:W-:Y:S01]  /*cc50*/  LEA.HI.X.SX32 R143, R154, R185, 0x1, P2 ;  /* 0x000000b99a8f7211 */ /* 0x000fe200010f0eff */
[----:B------:R4:W-:Y:S01]  /*cc60*/  STG.E.U16 desc[UR16][R88.64], R82 ;  /* 0x0000005258007986 */ /* 0x0009e2000c101510 */
[----:B-1----:R-:W-:Y:S02]  /*cc70*/  PRMT R53, R188, 0x7632, R53 ;  /* 0x00007632bc357816 */ /* 0x002fe40000000035 */
[----:B------:R-:W-:Y:S01]  /*cc80*/  PRMT R71, R206, 0x7632, R71 ;  /* 0x00007632ce477816 */ /* 0x000fe20000000047 */
[----:B------:R1:W-:Y:S01]  /*cc90*/  STG.E.U16 desc[UR16][R90.64], R45 ;  /* 0x0000002d5a007986 */ /* 0x0003e2000c101510 */
[----:B--2---:R-:W-:Y:S02]  /*cca0*/  PRMT R55, R190, 0x7632, R55 ;  /* 0x00007632be377816 */ /* 0x004fe40000000037 */
[----:B------:R-:W-:Y:S01]  /*ccb0*/  F2FP.BF16.F32.PACK_AB R210, R211, R210 ;  /* 0x000000d2d3d2723e */ /* 0x000fe200000010ff */
[----:B------:R2:W-:Y:S01]  /*ccc0*/  STG.E.U16 desc[UR16][R92.64], R84 ;  /* 0x000000545c007986 */ /* 0x0005e2000c101510 */
[----:B---3--:R-:W-:-:S02]  /*ccd0*/  PRMT R57, R192, 0x7632, R57 ;  /* 0x00007632c0397816 */ /* 0x008fc40000000039 */
[----:B------:R-:W-:Y:S01]  /*cce0*/  IADD3 R152, P1, PT, R153, R175, RZ ;  /* 0x000000af99987210 */ /* 0x000fe20007f3e0ff */
[----:B------:R2:W-:Y:S01]  /*ccf0*/  STG.E.U16 desc[UR16][R94.64], R47 ;  /* 0x0000002f5e007986 */ /* 0x0005e2000c101510 */
[----:B------:R-:W-:Y:S02]  /*cd00*/  LEA.HI.X.SX32 R145, R156, R185, 0x1, P3 ;  /* 0x000000b99c917211 */ /* 0x000fe400018f0eff */
[-C--:B------:R-:W-:Y:S01]  /*cd10*/  IADD3 R154, P2, PT, R155, R175.reuse, RZ ;  /* 0x000000af9b9a7210 */ /* 0x080fe20007f5e0ff */
[----:B------:R2:W-:Y:S01]  /*cd20*/  STG.E.U16 desc[UR16][R96.64], R86 ;  /* 0x0000005660007986 */ /* 0x0005e2000c101510 */
[----:B------:R-:W-:Y:S02]  /*cd30*/  PRMT R73, R208, 0x7632, R73 ;  /* 0x00007632d0497816 */ /* 0x000fe40000000049 */
[----:B------:R-:W-:Y:S01]  /*cd40*/  F2FP.BF16.F32.PACK_AB R212, R213, R212 ;  /* 0x000000d4d5d4723e */ /* 0x000fe200000010ff */
[----:B------:R2:W-:Y:S01]  /*cd50*/  STG.E.U16 desc[UR16][R98.64], R49 ;  /* 0x0000003162007986 */ /* 0x0005e2000c101510 */
[----:B------:R-:W-:-:S02]  /*cd60*/  IADD3 R156, P3, PT, R157, R175, RZ ;  /* 0x000000af9d9c7210 */ /* 0x000fc40007f7e0ff */
[-C--:B------:R-:W-:Y:S01]  /*cd70*/  LEA.HI.X.SX32 R149, R160, R185.reuse, 0x1, P5 ;  /* 0x000000b9a0957211 */ /* 0x080fe200028f0eff */
[----:B------:R2:W-:Y:S01]  /*cd80*/  STG.E.U16 desc[UR16][R100.64], R186 ;  /* 0x000000ba64007986 */ /* 0x0005e2000c101510 */
[----:B------:R-:W-:Y:S02]  /*cd90*/  LEA.HI.X.SX32 R151, R162, R185, 0x1, P6 ;  /* 0x000000b9a2977211 */ /* 0x000fe400030f0eff */
[----:B------:R-:W-:Y:S01]  /*cda0*/  PRMT R75, R210, 0x7632, R75 ;  /* 0x00007632d24b7816 */ /* 0x000fe2000000004b */
[----:B------:R2:W-:Y:S01]  /*cdb0*/  STG.E.U16 desc[UR16][R102.64], R51 ;  /* 0x0000003366007986 */ /* 0x0005e2000c101510 */
[----:B------:R-:W-:Y:S02]  /*cdc0*/  F2FP.BF16.F32.PACK_AB R214, R215, R214 ;  /* 0x000000d6d7d6723e */ /* 0x000fe400000010ff */
[----:B------:R-:W-:Y:S01]  /*cdd0*/  IADD3 R160, P5, PT, R161, R175, RZ ;  /* 0x000000afa1a07210 */ /* 0x000fe20007fbe0ff */
[----:B------:R2:W-:Y:S01]  /*cde0*/  STG.E.U16 desc[UR16][R104.64], R188 ;  /* 0x000000bc68007986 */ /* 0x0005e2000c101510 */
[----:B------:R-:W-:-:S02]  /*cdf0*/  LEA.HI.X.SX32 R153, R164, R185, 0x1, P1 ;  /* 0x000000b9a4997211 */ /* 0x000fc400008f0eff */
[----:B------:R-:W-:Y:S01]  /*ce00*/  IADD3 R162, P6, PT, R163, R175, RZ ;  /* 0x000000afa3a27210 */ /* 0x000fe20007fde0ff */
        /* <DEDUP_REMOVED lines=8> */
[-C--:B------:R-:W-:Y:S01]  /*ce90*/  IADD3 R166, P2, PT, R167, R175.reuse, RZ ;  /* 0x000000afa7a67210 */ /* 0x080fe20007f5e0ff */
[----:B------:R2:W-:Y:S01]  /*cea0*/  STG.E.U16 desc[UR16][R112.64], R192 ;  /* 0x000000c070007986 */ /* 0x0005e2000c101510 */
[----:B------:R-:W-:Y:S02]  /*ceb0*/  PRMT R79, R214, 0x7632, R79 ;  /* 0x00007632d64f7816 */ /* 0x000fe4000000004f */
[----:B------:R-:W-:Y:S01]  /*cec0*/  F2FP.BF16.F32.PACK_AB R218, R219, R218 ;  /* 0x000000dadbda723e */ /* 0x000fe200000010ff */
[----:B------:R2:W-:Y:S01]  /*ced0*/  STG.E.U16 desc[UR16][R114.64], R57 ;  /* 0x0000003972007986 */ /* 0x0005e2000c101510 */
[----:B------:R-:W-:Y:S02]  /*cee0*/  IADD3 R168, P3, PT, R169, R175, RZ ;  /* 0x000000afa9a87210 */ /* 0x000fe40007f7e0ff */
[----:B------:R-:W-:Y:S01]  /*cef0*/  LEA.HI.X.SX32 R161, R172, R185, 0x1, P5 ;  /* 0x000000b9aca17211 */ /* 0x000fe200028f0eff */
[----:B------:R2:W-:Y:S01]  /*cf00*/  STG.E.U16 desc[UR16][R116.64], R194 ;  /* 0x000000c274007986 */ /* 0x0005e2000c101510 */
[----:B------:R-:W-:-:S02]  /*cf10*/  IADD3 R172, P5, PT, R173, R175, RZ ;  /* 0x000000afadac7210 */ /* 0x000fc40007fbe0ff */
[-C--:B------:R-:W-:Y:S01]  /*cf20*/  LEA.HI.X.SX32 R163, R174, R185.reuse, 0x1, P6 ;  /* 0x000000b9aea37211 */ /* 0x080fe200030f0eff */
[----:B------:R2:W-:Y:S01]  /*cf30*/  STG.E.U16 desc[UR16][R118.64], R59 ;  /* 0x0000003b76007986 */ /* 0x0005e2000c101510 */
[----:B------:R-:W-:Y:S02]  /*cf40*/  PRMT R81, R216, 0x7632, R81 ;  /* 0x00007632d8517816 */ /* 0x000fe40000000051 */
[----:B------:R-:W-:Y:S01]  /*cf50*/  F2FP.BF16.F32.PACK_AB R220, R221, R220 ;  /* 0x000000dcdddc723e */ /* 0x000fe200000010ff */
[----:B------:R2:W-:Y:S01]  /*cf60*/  STG.E.U16 desc[UR16][R120.64], R196 ;  /* 0x000000c478007986 */ /* 0x0005e2000c101510 */
[----:B------:R-:W-:Y:S02]  /*cf70*/  LEA.HI.X.SX32 R165, R176, R185, 0x1, P1 ;  /* 0x000000b9b0a57211 */ /* 0x000fe400008f0eff */
[----:B------:R-:W-:Y:S01]  /*cf80*/  IADD3 R174, P6, PT, R250, R175, RZ ;  /* 0x000000affaae7210 */ /* 0x000fe20007fde0ff */
[----:B------:R2:W-:Y:S01]  /*cf90*/  STG.E.U16 desc[UR16][R122.64], R61 ;  /* 0x0000003d7a007986 */ /* 0x0005e2000c101510 */
[----:B------:R-:W-:-:S02]  /*cfa0*/  LEA.HI.X.SX32 R167, R178, R185, 0x1, P2 ;  /* 0x000000b9b2a77211 */ /* 0x000fc400010f0eff */
[----:B------:R-:W-:Y:S01]  /*cfb0*/  PRMT R83, R218, 0x7632, R83 ;  /* 0x00007632da537816 */ /* 0x000fe20000000053 */
[----:B------:R2:W-:Y:S01]  /*cfc0*/  STG.E.U16 desc[UR16][R124.64], R198 ;  /* 0x000000c67c007986 */ /* 0x0005e2000c101510 */
[----:B------:R-:W-:Y:S02]  /*cfd0*/  F2FP.BF16.F32.PACK_AB R222, R223, R222 ;  /* 0x000000dedfde723e */ /* 0x000fe400000010ff */
[----:B------:R-:W-:Y:S01]  /*cfe0*/  IADD3 R176, P1, PT, R248, R175, RZ ;  /* 0x000000aff8b07210 */ /* 0x000fe20007f3e0ff */
        /* <DEDUP_REMOVED lines=8> */
[-C--:B------:R-:W-:Y:S01]  /*d070*/  IADD3 R180, P3, PT, R244, R175.reuse, RZ ;  /* 0x000000aff4b47210 */ /* 0x080fe20007f7e0ff */
[----:B------:R2:W-:Y:S01]  /*d080*/  STG.E.U16 desc[UR16][R132.64], R202 ;  /* 0x000000ca84007986 */ /* 0x0005e2000c101510 */
[----:B------:R-:W-:Y:S02]  /*d090*/  IADD3 R184, P5, PT, R240, R175, RZ ;  /* 0x000000aff0b87210 */ /* 0x000fe40007fbe0ff */
[----:B------:R-:W-:Y:S01]  /*d0a0*/  SHF.L.U32 R5, R252, 0x2, RZ ;  /* 0x00000002fc057819 */ /* 0x000fe200000006ff */
[----:B------:R2:W-:Y:S01]  /*d0b0*/  STG.E.U16 desc[UR16][R134.64], R67 ;  /* 0x0000004386007986 */ /* 0x0005e2000c101510 */
[----:B------:R-:W-:Y:S01]  /*d0c0*/  LEA.HI.X.SX32 R175, R238, R185, 0x1, P6 ;  /* 0x000000b9eeaf7211 */ /* 0x000fe200030f0eff */
[----:B------:R-:W-:Y:S01]  /*d0d0*/  IMAD.HI R252, R252, 0x4, RZ ;  /* 0x00000004fcfc7827 */ /* 0x000fe200078e02ff */
[----:B------:R-:W-:Y:S01]  /*d0e0*/  PRMT R87, R222, 0x7632, R87 ;  /* 0x00007632de577816 */ /* 0x000fe20000000057 */
[----:B------:R2:W-:Y:S01]  /*d0f0*/  STG.E.U16 desc[UR16][R136.64], R204 ;  /* 0x000000cc88007986 */ /* 0x0005e2000c101510 */
[----:B------:R-:W-:-:S02]  /*d100*/  F2FP.BF16.F32.PACK_AB R226, R227, R226 ;  /* 0x000000e2e3e2723e */ /* 0x000fc400000010ff */
[-C--:B------:R-:W-:Y:S01]  /*d110*/  LEA.HI.X.SX32 R177, R236, R185.reuse, 0x1, P1 ;  /* 0x000000b9ecb17211 */ /* 0x080fe200008f0eff */
[----:B------:R2:W-:Y:S01]  /*d120*/  STG.E.U16 desc[UR16][R138.64], R69 ;  /* 0x000000458a007986 */ /* 0x0005e2000c101510 */
[-C--:B------:R-:W-:Y:S02]  /*d130*/  LEA.HI.X.SX32 R179, R242, R185.reuse, 0x1, P2 ;  /* 0x000000b9f2b37211 */ /* 0x080fe400010f0eff */
[----:B----4-:R-:W-:Y:S01]  /*d140*/  PRMT R89, R224, 0x7632, R89 ;  /* 0x00007632e0597816 */ /* 0x010fe20000000059 */
[----:B------:R2:W-:Y:S01]  /*d150*/  STG.E.U16 desc[UR16][R140.64], R206 ;  /* 0x000000ce8c007986 */ /* 0x0005e2000c101510 */
[----:B------:R-:W-:Y:S02]  /*d160*/  F2FP.BF16.F32.PACK_AB R228, R229, R228 ;  /* 0x000000e4e5e4723e */ /* 0x000fe400000010ff */
[----:B------:R-:W-:Y:S01]  /*d170*/  LEA.HI.X.SX32 R181, R234, R185, 0x1, P3 ;  /* 0x000000b9eab57211 */ /* 0x000fe200018f0eff */
[----:B------:R2:W-:Y:S01]  /*d180*/  STG.E.U16 desc[UR16][R142.64], R71 ;  /* 0x000000478e007986 */ /* 0x0005e2000c101510 */
[----:B0-----:R-:W-:-:S02]  /*d190*/  IADD3 R4, P1, P2, R5, UR6, R6 ;  /* 0x0000000605047c10 */ /* 0x001fc4000fa3e006 */
[----:B-1----:R-:W-:Y:S01]  /*d1a0*/  PRMT R91, R226, 0x7632, R91 ;  /* 0x00007632e25b7816 */ /* 0x002fe2000000005b */
[----:B------:R2:W-:Y:S01]  /*d1b0*/  STG.E.U16 desc[UR16][R144.64], R208 ;  /* 0x000000d090007986 */ /* 0x0005e2000c101510 */
[----:B------:R-:W-:Y:S02]  /*d1c0*/  LEA.HI.X.SX32 R185, R232, R185, 0x1, P5 ;  /* 0x000000b9e8b97211 */ /* 0x000fe400028f0eff */
[----:B------:R-:W-:Y:S01]  /*d1d0*/  PRMT R0, R228, 0x7632, R0 ;  /* 0x00007632e4007816 */ /* 0x000fe20000000000 */
[----:B------:R2:W-:Y:S01]  /*d1e0*/  STG.E.U16 desc[UR16][R146.64], R73 ;  /* 0x0000004992007986 */ /* 0x0005e2000c101510 */
[----:B------:R-:W-:-:S03]  /*d1f0*/  IADD3.X R5, PT, PT, R252, UR5, R7, P1, P2 ;  /* 0x00000005fc057c10 */ /* 0x000fc60008fe4407 */
[----:B------:R2:W-:Y:S04]  /*d200*/  STG.E.U16 desc[UR16][R148.64], R210 ;  /* 0x000000d294007986 */ /* 0x0005e8000c101510 */
        /* <DEDUP_REMOVED lines=19> */
[----:B------:R2:W-:Y:S01]  /*d340*/  STG.E desc[UR16][R4.64], R230 ;  /* 0x000000e604007986 */ /* 0x0005e2000c101910 */
[----:B-----5:R-:W-:Y:S06]  /*d350*/  BAR.SYNC.DEFER_BLOCKING 0x0 ;  /* 0x0000000000007b1d */ /* 0x020fec0000010000 */
[----:B------:R-:W-:Y:S05]  /*d360*/  @P0 BRA `(.L_x_20) ;  /* 0x0000000000a00947 */ /* 0x000fea0003800000 */
[----:B------:R-:W0:Y:S01]  /*d370*/  S2UR UR5, SR_CgaCtaId ;  /* 0x00000000000579c3 */ /* 0x000e220000008800 */
[----:B------:R-:W-:Y:S01]  /*d380*/  NOP ;  /* 0x0000000000007918 */ /* 0x000fe20000000000 */
[----:B------:R-:W-:Y:S01]  /*d390*/  UMOV UR4, 0x50 ;  /* 0x0000005000047882 */ /* 0x000fe20000000000 */
[----:B--2---:R-:W-:Y:S01]  /*d3a0*/  MOV R0, UR8 ;  /* 0x0000000800007c02 */ /* 0x004fe20008000f00 */
[----:B------:R-:W-:Y:S01]  /*d3b0*/  HFMA2 R7, -RZ, RZ, 0, 5.9604644775390625e-08 ;  /* 0x00000001ff077431 */ /* 0x000fe200000001ff */
[----:B------:R-:W-:Y:S02]  /*d3c0*/  MOV R3, 0xffff ;  /* 0x0000ffff00037802 */ /* 0x000fe40000000f00 */
[----:B------:R-:W-:-:S04]  /*d3d0*/  LOP3.LUT R0, R0, 0xffff, RZ, 0xc0, !PT ;  /* 0x0000ffff00007812 */ /* 0x000fc800078ec0ff */
[----:B------:R-:W-:-:S04]  /*d3e0*/  SHF.R.U32.HI R0, RZ, 0x5, R0 ;  /* 0x00000005ff007819 */ /* 0x000fc80000011600 */
[----:B------:R-:W-:Y:S02]  /*d3f0*/  IADD3 R2, PT, PT, R0, 0x10, RZ ;  /* 0x0000001000027810 */ /* 0x000fe40007ffe0ff */
[----:B------:R-:W-:Y:S01]  /*d400*/  SHF.L.U32 R0, R3, R0, RZ ;  /* 0x0000000003007219 */ /* 0x000fe200000006ff */
[----:B0-----:R-:W-:Y:S01]  /*d410*/  ULEA UR6, UR5, UR4, 0x18 ;  /* 0x0000000405067291 */ /* 0x001fe2000f8ec0ff */
[----:B------:R-:W-:-:S04]  /*d420*/  SHF.L.U32 R3, R7, R2, RZ ;  /* 0x0000000207037219 */ /* 0x000fc800000006ff */
[----:B------:R-:W-:-:S04]  /*d430*/  LOP3.LUT R0, R3, R0, RZ, 0xfc, !PT ;  /* 0x0000000003007212 */ /* 0x000fc800078efcff */
[----:B------:R-:W0:Y:S01]  /*d440*/  LDS R5, [UR6] ;  /* 0x00000006ff057984 */ /* 0x000e220008000800 */
[C---:B------:R-:W-:Y:S02]  /*d450*/  LOP3.LUT R2, R0.reuse, 0xffff, RZ, 0xc0, !PT ;  /* 0x0000ffff00027812 */ /* 0x040fe400078ec0ff */
[----:B0-----:R-:W-:-:S04]  /*d460*/  LOP3.LUT R3, R0, 0xffff, R5, 0x80, !PT ;  /* 0x0000ffff00037812 */ /* 0x001fc800078e8005 */
[----:B------:R-:W-:-:S13]  /*d470*/  ISETP.NE.AND P0, PT, R3, R2, PT ;  /* 0x000000020300720c */ /* 0x000fda0003f05270 */
[----:B------:R-:W-:Y:S05]  /*d480*/  @P0 BRA `(.L_x_21) ;  /* 0x0000000000500947 */ /* 0x000fea0003800000 */
[----:B------:R-:W-:Y:S02]  /*d490*/  SHF.R.U32.HI R5, RZ, 0x10, R5 ;  /* 0x00000010ff057819 */ /* 0x000fe40000011605 */
[----:B------:R-:W-:-:S04]  /*d4a0*/  SHF.R.U32.HI R2, RZ, 0x10, R0 ;  /* 0x00000010ff027819 */ /* 0x000fc80000011600 */
[----:B------:R-:W-:-:S04]  /*d4b0*/  LOP3.LUT R5, R5, R2, RZ, 0xc0, !PT ;  /* 0x0000000205057212 */ /* 0x000fc800078ec0ff */
[----:B------:R-:W-:-:S13]  /*d4c0*/  ISETP.NE.AND P0, PT, R5, R2, PT ;  /* 0x000000020500720c */ /* 0x000fda0003f05270 */
[----:B------:R-:W-:Y:S05]  /*d4d0*/  @P0 BRA `(.L_x_22) ;  /* 0x0000000000300947 */ /* 0x000fea0003800000 */
[----:B------:R-:W-:Y:S01]  /*d4e0*/  R2UR UR4, R0 ;  /* 0x00000000000472ca */ /* 0x000fe200000e0000 */
[----:B------:R-:W-:Y:S01]  /*d4f0*/  VOTEU.ANY UR5, UPT, PT ;  /* 0x0000000000057886 */ /* 0x000fe200038e0100 */
[----:B------:R-:W0:Y:S01]  /*d500*/  S2R R0, SR_LANEID ;  /* 0x0000000000007919 */ /* 0x000e220000000000 */
[----:B------:R-:W-:-:S10]  /*d510*/  UFLO.U32 UR5, UR5 ;  /* 0x00000005000572bd */ /* 0x000fd400080e0000 */
[----:B------:R-:W-:-:S06]  /*d520*/  ULOP3.LUT UR4, URZ, UR4, URZ, 0x33, !UPT ;  /* 0x00000004ff047292 */ /* 0x000fcc000f8e33ff */
[----:B------:R-:W-:-:S04]  /*d530*/  MOV R2, UR4 ;  /* 0x0000000400027c02 */ /* 0x000fc80008000f00 */
[----:B------:R-:W1:Y:S02]  /*d540*/  REDUX UR7, R2 ;  /* 0x00000000020773c4 */ /* 0x000e640000000000 */
[----:B------:R3:W-:Y:S01]  /*d550*/  UTCATOMSWS.AND URZ, UR4 ;  /* 0x0000000400ff79e3 */ /* 0x0007e20008000000 */
[----:B0-----:R-:W-:Y:S02]  /*d560*/  ISETP.EQ.U32.AND P0, PT, R0, UR5, PT ;  /* 0x0000000500007c0c */ /* 0x001fe4000bf02070 */
[----:B-1----:R-:W-:-:S11]  /*d570*/  MOV R0, UR7 ;  /* 0x0000000700007c02 */ /* 0x002fd60008000f00 */
[----:B------:R3:W-:Y:S01]  /*d580*/  @P0 ATOMS.AND RZ, [UR6], R0 ;  /* 0x00000000ffff098c */ /* 0x0007e2000a800006 */
[----:B------:R-:W-:Y:S05]  /*d590*/  BRA `(.L_x_20) ;  /* 0x0000000000147947 */ /* 0x000fea0003800000 */
.L_x_22:
[----:B------:R-:W-:-:S07]  /*d5a0*/  MOV R2, 0xd5c0 ;  /* 0x0000d5c000027802 */ /* 0x000fce0000000f00 */
[----:B------:R-:W-:Y:S05]  /*d5b0*/  CALL.REL.NOINC `($__internal_0_$__cuda_sm10x_tcgen05_guardrail_trap_col_being_dealloced_not_returned_by_alloc) ;  /* 0x0000000000447944 */ /* 0x000fea0003c00000 */
[----:B------:R-:W-:Y:S05]  /*d5c0*/  BRA `(.L_x_20) ;  /* 0x0000000000087947 */ /* 0x000fea0003800000 */
.L_x_21:
[----:B------:R-:W-:-:S07]  /*d5d0*/  MOV R2, 0xd5f0 ;  /* 0x0000d5f000027802 */ /* 0x000fce0000000f00 */
[----:B------:R-:W-:Y:S05]  /*d5e0*/  CALL.REL.NOINC `($__internal_2_$__cuda_sm10x_tcgen05_guardrail_trap_unallocated_columns_being_dealloced) ;  /* 0x0000000000507944 */ /* 0x000fea0003c00000 */
.L_x_20:
[----:B------:R-:W-:Y:S01]  /*d5f0*/  NOP ;  /* 0x0000000000007918 */ /* 0x000fe20000000000 */
[----:B---3--:R-:W-:Y:S05]  /*d600*/  EXIT ;  /* 0x000000000000794d */ /* 0x008fea0003800000 */
.L_x_8:
[----:B------:R-:W0:Y:S02]  /*d610*/  SYNCS.PHASECHK.TRANS64.TRYWAIT P4, [UR7+0x12000], RZ ;  /* 0x012000ffff0075a7 */ /* 0x000e240008081107 */
[----:B0-----:R-:W-:Y:S05]  /*d620*/  @!P4 BRA `(.L_x_8) ;  /* 0xfffffffc00f8c947 */ /* 0x001fea000383ffff */
[----:B------:R-:W-:Y:S05]  /*d630*/  BRA `(.L_x_7) ;  /* 0xffffff7400307947 */ /* 0x000fea000383ffff */
.L_x_14:
[----:B------:R-:W0:Y:S02]  /*d640*/  SYNCS.PHASECHK.TRANS64.TRYWAIT P2, [UR7+0x16010], RZ ;  /* 0x016010ffff0075a7 */ /* 0x000e240008041107 */
[----:B0-----:R-:W-:Y:S05]  /*d650*/  @!P2 BRA `(.L_x_14) ;  /* 0xfffffffc00f8a947 */ /* 0x001fea000383ffff */
[----:B------:R-:W-:Y:S05]  /*d660*/  BRA `(.L_x_23) ;  /* 0xffffff9800587947 */ /* 0x000fea000383ffff */
.L_x_15:
[----:B------:R-:W0:Y:S02]  /*d670*/  SYNCS.PHASECHK.TRANS64.TRYWAIT P2, [UR10], R0 ;  /* 0x00000000ff0075a7 */ /* 0x000e24000804110a */
[----:B0-----:R-:W-:Y:S05]  /*d680*/  @!P2 BRA `(.L_x_15) ;  /* 0xfffffffc00f8a947 */ /* 0x001fea000383ffff */
[----:B------:R-:W-:Y:S05]  /*d690*/  BRA `(.L_x_24) ;  /* 0xffffff98006c7947 */ /* 0x000fea000383ffff */
.L_x_19:
[----:B------:R-:W1:Y:S02]  /*d6a0*/  SYNCS.PHASECHK.TRANS64.TRYWAIT P4, [UR10], R0 ;  /* 0x00000000ff0075a7 */ /* 0x000e64000808110a */
[----:B-1----:R-:W-:Y:S05]  /*d6b0*/  @!P4 BRA `(.L_x_19) ;  /* 0xfffffffc00f8c947 */ /* 0x002fea000383ffff */
[----:B------:R-:W-:Y:S05]  /*d6c0*/  BRA `(.L_x_18) ;  /* 0xffffffb400547947 */ /* 0x000fea000383ffff */
        .weak           $__internal_0_$__cuda_sm10x_tcgen05_guardrail_trap_col_being_dealloced_not_returned_by_alloc
        .type           $__internal_0_$__cuda_sm10x_tcgen05_guardrail_trap_col_being_dealloced_not_returned_by_alloc,@function
        .size           $__internal_0_$__cuda_sm10x_tcgen05_guardrail_trap_col_being_dealloced_not_returned_by_alloc,($__internal_1_$__cuda_sm10x_tcgen05_guardrail_trap_phase_invalid_during_alloc - $__internal_0_$__cuda_sm10x_tcgen05_guardrail_trap_col_being_dealloced_not_returned_by_alloc)
$__internal_0_$__cuda_sm10x_tcgen05_guardrail_trap_col_being_dealloced_not_returned_by_alloc:
[----:B------:R-:W-:Y:S05]  /*d6d0*/  BPT.TRAP 0x1 ;  /* 0x000000040000795c */ /* 0x000fea0000300000 */
[----:B------:R-:W-:-:S04]  /*d6e0*/  MOV R3, 0x0 ;  /* 0x0000000000037802 */ /* 0x000fc80000000f00 */
[----:B------:R-:W-:Y:S05]  /*d6f0*/  RET.REL.NODEC R2 `(attn_fwd) ;  /* 0xffffff2802407950 */ /* 0x000fea0003c3ffff */
        .weak           $__internal_1_$__cuda_sm10x_tcgen05_guardrail_trap_phase_invalid_during_alloc
        .type           $__internal_1_$__cuda_sm10x_tcgen05_guardrail_trap_phase_invalid_during_alloc,@function
        .size           $__internal_1_$__cuda_sm10x_tcgen05_guardrail_trap_phase_invalid_during_alloc,($__internal_2_$__cuda_sm10x_tcgen05_guardrail_trap_unallocated_columns_being_dealloced - $__internal_1_$__cuda_sm10x_tcgen05_guardrail_trap_phase_invalid_during_alloc)
$__internal_1_$__cuda_sm10x_tcgen05_guardrail_trap_phase_invalid_during_alloc:
[----:B------:R-:W-:Y:S05]  /*d700*/  BPT.TRAP 0x1 ;  /* 0x000000040000795c */ /* 0x000fea0000300000 */
[----:B------:R-:W-:-:S04]  /*d710*/  HFMA2 R3, -RZ, RZ, 0, 0 ;  /* 0x00000000ff037431 */ /* 0x000fc800000001ff */
[----:B------:R-:W-:Y:S05]  /*d720*/  RET.REL.NODEC R2 `(attn_fwd) ;  /* 0xffffff2802347950 */ /* 0x000fea0003c3ffff */
        .weak           $__internal_2_$__cuda_sm10x_tcgen05_guardrail_trap_unallocated_columns_being_dealloced
        .type           $__internal_2_$__cuda_sm10x_tcgen05_guardrail_trap_unallocated_columns_being_dealloced,@function
        .size           $__internal_2_$__cuda_sm10x_tcgen05_guardrail_trap_unallocated_columns_being_dealloced,(.L_x_28 - $__internal_2_$__cuda_sm10x_tcgen05_guardrail_trap_unallocated_columns_being_dealloced)
$__internal_2_$__cuda_sm10x_tcgen05_guardrail_trap_unallocated_columns_being_dealloced:
[----:B------:R-:W-:Y:S05]  /*d730*/  BPT.TRAP 0x1 ;  /* 0x000000040000795c */ /* 0x000fea0000300000 */
[----:B------:R-:W-:-:S04]  /*d740*/  MOV R3, 0x0 ;  /* 0x0000000000037802 */ /* 0x000fc80000000f00 */
[----:B------:R-:W-:Y:S05]  /*d750*/  RET.REL.NODEC R2 `(attn_fwd) ;  /* 0xffffff2802287950 */ /* 0x000fea0003c3ffff */
.L_x_25:
[----:B------:R-:W-:-:S00]  /*d760*/  BRA `(.L_x_25) ;  /* 0xfffffffc00fc7947 */ /* 0x000fc0000383ffff */
[----:B------:R-:W-:-:S00]  /*d770*/  NOP ;  /* 0x0000000000007918 */ /* 0x000fc00000000000 */
        /* <DEDUP_REMOVED lines=8> */
.L_x_28:


//--------------------- .nv.global.init           --------------------------
	.section	.nv.global.init,"aw",@progbits
.nv.global.init:
	.type		_$_str,@object
	.size		_$_str,(.L_3 - _$_str)
_$_str:
        /*0000*/ 	.byte	0x5f, 0x5f, 0x43, 0x55, 0x44, 0x41, 0x5f, 0x46, 0x54, 0x5a, 0x00
.L_3:


//--------------------- .nv.shared.attn_fwd       --------------------------
	.section	.nv.shared.attn_fwd,"aw",@nobits
	.sectionflags	@""
	.align	16
	.zero		1024


//--------------------- .nv.shared.reserved.0     --------------------------
	.section	.nv.shared.reserved.0,"aw",@nobits
	.align	8
	.weak		__nv_reservedSMEM_offset_0_alias
	.size		__nv_reservedSMEM_offset_0_alias, 0, 64
	.other		__nv_reservedSMEM_offset_0_alias,@"STO_CUDA_RESERVED_SHARED STV_DEFAULT"
__nv_reservedSMEM_offset_0_alias:
	.zero		0
.nv.shared.reserved.0:
	.zero		64
	.weak		__nv_reservedSMEM_allocation_phase
	.type		__nv_reservedSMEM_allocation_phase,@object
	.size		__nv_reservedSMEM_allocation_phase,(.L_0 - __nv_reservedSMEM_allocation_phase)
__nv_reservedSMEM_allocation_phase:
	.zero		1
.L_0:
	.zero		7
	.weak		__nv_reservedSMEM_devtool_atexit_pc
	.type		__nv_reservedSMEM_devtool_atexit_pc,@object
	.size		__nv_reservedSMEM_devtool_atexit_pc,(__nv_reservedSMEM_allocation_mask - __nv_reservedSMEM_devtool_atexit_pc)
__nv_reservedSMEM_devtool_atexit_pc:
	.zero		8
	.weak		__nv_reservedSMEM_allocation_mask
	.type		__nv_reservedSMEM_allocation_mask,@object
	.size		__nv_reservedSMEM_allocation_mask,(.L_2 - __nv_reservedSMEM_allocation_mask)
__nv_reservedSMEM_allocation_mask:
	.zero		4
.L_2:


//--------------------- .nv.constant0.attn_fwd    --------------------------
	.section	.nv.constant0.attn_fwd,"a",@progbits
	.sectionflags	@""
	.align	4
.nv.constant0.attn_fwd:
	.zero		1032


//--------------------- SYMBOLS --------------------------

	.type		.nv.reservedSmem.offset0,@object
	.size		.nv.reservedSmem.offset0,0x4
	.type		.nv.reservedSmem.cap,@object
	.size		.nv.reservedSmem.cap,0x4
